//
// Generated by NVIDIA NVVM Compiler
//
// Compiler Build ID: CL-36424714
// Cuda compilation tools, release 13.0, V13.0.88
// Based on NVVM 20.0.0
//

.version 9.0
.target sm_100
.address_size 64

	// .globl	_Z15matrixMulKernelPfS_S_S_iii
.extern .shared .align 16 .b8 shared[];

.visible .entry _Z15matrixMulKernelPfS_S_S_iii(
	.param .u64 .ptr .align 1 _Z15matrixMulKernelPfS_S_S_iii_param_0,
	.param .u64 .ptr .align 1 _Z15matrixMulKernelPfS_S_S_iii_param_1,
	.param .u64 .ptr .align 1 _Z15matrixMulKernelPfS_S_S_iii_param_2,
	.param .u64 .ptr .align 1 _Z15matrixMulKernelPfS_S_S_iii_param_3,
	.param .u32 _Z15matrixMulKernelPfS_S_S_iii_param_4,
	.param .u32 _Z15matrixMulKernelPfS_S_S_iii_param_5,
	.param .u32 _Z15matrixMulKernelPfS_S_S_iii_param_6
)
{
	.reg .pred 	%p<13>;
	.reg .b32 	%r<41>;
	.reg .b32 	%f<66>;
	.reg .b64 	%rd<57>;

	ld.param.u64 	%rd8, [_Z15matrixMulKernelPfS_S_S_iii_param_0];
	ld.param.u64 	%rd9, [_Z15matrixMulKernelPfS_S_S_iii_param_1];
	ld.param.u64 	%rd6, [_Z15matrixMulKernelPfS_S_S_iii_param_2];
	ld.param.u64 	%rd7, [_Z15matrixMulKernelPfS_S_S_iii_param_3];
	ld.param.u32 	%r20, [_Z15matrixMulKernelPfS_S_S_iii_param_4];
	ld.param.u32 	%r18, [_Z15matrixMulKernelPfS_S_S_iii_param_5];
	ld.param.u32 	%r19, [_Z15matrixMulKernelPfS_S_S_iii_param_6];
	cvta.to.global.u64 	%rd1, %rd9;
	cvta.to.global.u64 	%rd2, %rd8;
	mov.u32 	%r21, %ctaid.y;
	mov.u32 	%r22, %ntid.y;
	mov.u32 	%r23, %tid.y;
	mad.lo.s32 	%r1, %r21, %r22, %r23;
	mov.u32 	%r24, %ctaid.x;
	mov.u32 	%r25, %ntid.x;
	mov.u32 	%r26, %tid.x;
	mad.lo.s32 	%r2, %r24, %r25, %r26;
	setp.ge.s32 	%p1, %r1, %r20;
	setp.ge.s32 	%p2, %r2, %r19;
	or.pred  	%p3, %p1, %p2;
	@%p3 bra 	$L__BB0_14;
	cvta.to.global.u64 	%rd10, %rd7;
	mul.wide.u32 	%rd11, %r1, 4;
	add.s64 	%rd12, %rd10, %rd11;
	ld.global.f32 	%f65, [%rd12];
	setp.lt.s32 	%p4, %r18, 1;
	@%p4 bra 	$L__BB0_13;
	mul.lo.s32 	%r3, %r18, %r1;
	and.b32  	%r4, %r18, 7;
	setp.lt.u32 	%p5, %r18, 8;
	mov.b32 	%r39, 0;
	@%p5 bra 	$L__BB0_5;
	and.b32  	%r39, %r18, 2147483640;
	neg.s32 	%r37, %r39;
	shl.b32 	%r7, %r19, 3;
	mul.wide.u32 	%rd13, %r3, 4;
	add.s64 	%rd14, %rd13, %rd2;
	add.s64 	%rd56, %rd14, 16;
	mul.wide.s32 	%rd17, %r19, 4;
	mov.u32 	%r36, %r2;
$L__BB0_4:
	.pragma "nounroll";
	ld.global.f32 	%f15, [%rd56+-16];
	mul.wide.s32 	%rd15, %r36, 4;
	add.s64 	%rd16, %rd1, %rd15;
	ld.global.f32 	%f16, [%rd16];
	fma.rn.f32 	%f17, %f15, %f16, %f65;
	ld.global.f32 	%f18, [%rd56+-12];
	add.s64 	%rd18, %rd16, %rd17;
	ld.global.f32 	%f19, [%rd18];
	fma.rn.f32 	%f20, %f18, %f19, %f17;
	ld.global.f32 	%f21, [%rd56+-8];
	add.s64 	%rd19, %rd18, %rd17;
	ld.global.f32 	%f22, [%rd19];
	fma.rn.f32 	%f23, %f21, %f22, %f20;
	ld.global.f32 	%f24, [%rd56+-4];
	add.s64 	%rd20, %rd19, %rd17;
	ld.global.f32 	%f25, [%rd20];
	fma.rn.f32 	%f26, %f24, %f25, %f23;
	ld.global.f32 	%f27, [%rd56];
	add.s64 	%rd21, %rd20, %rd17;
	ld.global.f32 	%f28, [%rd21];
	fma.rn.f32 	%f29, %f27, %f28, %f26;
	ld.global.f32 	%f30, [%rd56+4];
	add.s64 	%rd22, %rd21, %rd17;
	ld.global.f32 	%f31, [%rd22];
	fma.rn.f32 	%f32, %f30, %f31, %f29;
	ld.global.f32 	%f33, [%rd56+8];
	add.s64 	%rd23, %rd22, %rd17;
	ld.global.f32 	%f34, [%rd23];
	fma.rn.f32 	%f35, %f33, %f34, %f32;
	ld.global.f32 	%f36, [%rd56+12];
	add.s64 	%rd24, %rd23, %rd17;
	ld.global.f32 	%f37, [%rd24];
	fma.rn.f32 	%f65, %f36, %f37, %f35;
	add.s32 	%r37, %r37, 8;
	add.s32 	%r36, %r36, %r7;
	add.s64 	%rd56, %rd56, 32;
	setp.ne.s32 	%p6, %r37, 0;
	@%p6 bra 	$L__BB0_4;
$L__BB0_5:
	setp.eq.s32 	%p7, %r4, 0;
	@%p7 bra 	$L__BB0_13;
	and.b32  	%r13, %r18, 3;
	setp.lt.u32 	%p8, %r4, 4;
	@%p8 bra 	$L__BB0_8;
	add.s32 	%r28, %r39, %r3;
	mul.wide.u32 	%rd25, %r28, 4;
	add.s64 	%rd26, %rd2, %rd25;
	ld.global.f32 	%f39, [%rd26];
	mad.lo.s32 	%r29, %r39, %r19, %r2;
	mul.wide.s32 	%rd27, %r29, 4;
	add.s64 	%rd28, %rd1, %rd27;
	ld.global.f32 	%f40, [%rd28];
	fma.rn.f32 	%f41, %f39, %f40, %f65;
	cvt.u64.u32 	%rd29, %r3;
	cvt.u64.u32 	%rd30, %r39;
	add.s64 	%rd31, %rd30, %rd29;
	shl.b64 	%rd32, %rd31, 2;
	add.s64 	%rd33, %rd2, %rd32;
	ld.global.f32 	%f42, [%rd33+4];
	mul.wide.s32 	%rd34, %r19, 4;
	add.s64 	%rd35, %rd28, %rd34;
	ld.global.f32 	%f43, [%rd35];
	fma.rn.f32 	%f44, %f42, %f43, %f41;
	ld.global.f32 	%f45, [%rd33+8];
	add.s64 	%rd36, %rd35, %rd34;
	ld.global.f32 	%f46, [%rd36];
	fma.rn.f32 	%f47, %f45, %f46, %f44;
	ld.global.f32 	%f48, [%rd33+12];
	add.s64 	%rd37, %rd36, %rd34;
	ld.global.f32 	%f49, [%rd37];
	fma.rn.f32 	%f65, %f48, %f49, %f47;
	add.s32 	%r39, %r39, 4;
$L__BB0_8:
	setp.eq.s32 	%p9, %r13, 0;
	@%p9 bra 	$L__BB0_13;
	setp.eq.s32 	%p10, %r13, 1;
	@%p10 bra 	$L__BB0_11;
	add.s32 	%r30, %r39, %r3;
	mul.wide.u32 	%rd38, %r30, 4;
	add.s64 	%rd39, %rd2, %rd38;
	ld.global.f32 	%f51, [%rd39];
	mad.lo.s32 	%r31, %r39, %r19, %r2;
	mul.wide.s32 	%rd40, %r31, 4;
	add.s64 	%rd41, %rd1, %rd40;
	ld.global.f32 	%f52, [%rd41];
	fma.rn.f32 	%f53, %f51, %f52, %f65;
	cvt.u64.u32 	%rd42, %r3;
	cvt.u64.u32 	%rd43, %r39;
	add.s64 	%rd44, %rd43, %rd42;
	shl.b64 	%rd45, %rd44, 2;
	add.s64 	%rd46, %rd2, %rd45;
	ld.global.f32 	%f54, [%rd46+4];
	mul.wide.s32 	%rd47, %r19, 4;
	add.s64 	%rd48, %rd41, %rd47;
	ld.global.f32 	%f55, [%rd48];
	fma.rn.f32 	%f65, %f54, %f55, %f53;
	add.s32 	%r39, %r39, 2;
$L__BB0_11:
	and.b32  	%r32, %r18, 1;
	setp.eq.b32 	%p11, %r32, 1;
	not.pred 	%p12, %p11;
	@%p12 bra 	$L__BB0_13;
	add.s32 	%r33, %r39, %r3;
	mul.wide.u32 	%rd49, %r33, 4;
	add.s64 	%rd50, %rd2, %rd49;
	ld.global.f32 	%f56, [%rd50];
	mad.lo.s32 	%r34, %r39, %r19, %r2;
	mul.wide.s32 	%rd51, %r34, 4;
	add.s64 	%rd52, %rd1, %rd51;
	ld.global.f32 	%f57, [%rd52];
	fma.rn.f32 	%f65, %f56, %f57, %f65;
$L__BB0_13:
	mad.lo.s32 	%r35, %r19, %r1, %r2;
	cvta.to.global.u64 	%rd53, %rd6;
	mul.wide.s32 	%rd54, %r35, 4;
	add.s64 	%rd55, %rd53, %rd54;
	st.global.f32 	[%rd55], %f65;
$L__BB0_14:
	ret;

}
	// .globl	_Z10reluKernelPfi
.visible .entry _Z10reluKernelPfi(
	.param .u64 .ptr .align 1 _Z10reluKernelPfi_param_0,
	.param .u32 _Z10reluKernelPfi_param_1
)
{
	.reg .pred 	%p<2>;
	.reg .b32 	%r<6>;
	.reg .b32 	%f<3>;
	.reg .b64 	%rd<5>;

	ld.param.u64 	%rd1, [_Z10reluKernelPfi_param_0];
	ld.param.u32 	%r2, [_Z10reluKernelPfi_param_1];
	mov.u32 	%r3, %ctaid.x;
	mov.u32 	%r4, %ntid.x;
	mov.u32 	%r5, %tid.x;
	mad.lo.s32 	%r1, %r3, %r4, %r5;
	setp.ge.s32 	%p1, %r1, %r2;
	@%p1 bra 	$L__BB1_2;
	cvta.to.global.u64 	%rd2, %rd1;
	mul.wide.s32 	%rd3, %r1, 4;
	add.s64 	%rd4, %rd2, %rd3;
	ld.global.f32 	%f1, [%rd4];
	max.f32 	%f2, %f1, 0f00000000;
	st.global.f32 	[%rd4], %f2;
$L__BB1_2:
	ret;

}
	// .globl	_Z13softmaxKernelPfi
.visible .entry _Z13softmaxKernelPfi(
	.param .u64 .ptr .align 1 _Z13softmaxKernelPfi_param_0,
	.param .u32 _Z13softmaxKernelPfi_param_1
)
{
	.reg .pred 	%p<14>;
	.reg .b32 	%r<26>;
	.reg .b32 	%f<32>;
	.reg .b64 	%rd<5>;

	ld.param.u64 	%rd2, [_Z13softmaxKernelPfi_param_0];
	ld.param.u32 	%r11, [_Z13softmaxKernelPfi_param_1];
	cvta.to.global.u64 	%rd3, %rd2;
	mov.u32 	%r25, %ntid.x;
	mov.u32 	%r12, %ctaid.x;
	mov.u32 	%r2, %tid.x;
	mad.lo.s32 	%r3, %r12, %r25, %r2;
	setp.ge.s32 	%p1, %r3, %r11;
	mul.wide.s32 	%rd4, %r3, 4;
	add.s64 	%rd1, %rd3, %rd4;
	mov.f32 	%f30, 0fFF800000;
	@%p1 bra 	$L__BB2_2;
	ld.global.f32 	%f30, [%rd1];
$L__BB2_2:
	shl.b32 	%r13, %r2, 2;
	mov.u32 	%r14, shared;
	add.s32 	%r4, %r14, %r13;
	st.shared.f32 	[%r4], %f30;
	bar.sync 	0;
	setp.lt.u32 	%p2, %r25, 2;
	@%p2 bra 	$L__BB2_7;
	mov.u32 	%r24, %r25;
$L__BB2_4:
	setp.ge.s32 	%p3, %r3, %r11;
	shr.u32 	%r6, %r24, 1;
	setp.ge.u32 	%p4, %r2, %r6;
	or.pred  	%p5, %p3, %p4;
	@%p5 bra 	$L__BB2_6;
	ld.shared.f32 	%f6, [%r4];
	shl.b32 	%r15, %r6, 2;
	add.s32 	%r16, %r4, %r15;
	ld.shared.f32 	%f7, [%r16];
	max.f32 	%f8, %f6, %f7;
	st.shared.f32 	[%r4], %f8;
$L__BB2_6:
	bar.sync 	0;
	setp.gt.u32 	%p6, %r24, 3;
	mov.u32 	%r24, %r6;
	@%p6 bra 	$L__BB2_4;
$L__BB2_7:
	setp.ge.s32 	%p7, %r3, %r11;
	mov.f32 	%f31, 0f00000000;
	@%p7 bra 	$L__BB2_9;
	ld.shared.f32 	%f10, [shared];
	ld.global.f32 	%f11, [%rd1];
	sub.f32 	%f12, %f11, %f10;
	fma.rn.f32 	%f13, %f12, 0f3BBB989D, 0f3F000000;
	cvt.sat.f32.f32 	%f14, %f13;
	mov.f32 	%f15, 0f4B400001;
	mov.f32 	%f16, 0f437C0000;
	fma.rm.f32 	%f17, %f14, %f16, %f15;
	add.f32 	%f18, %f17, 0fCB40007F;
	neg.f32 	%f19, %f18;
	fma.rn.f32 	%f20, %f12, 0f3FB8AA3B, %f19;
	fma.rn.f32 	%f21, %f12, 0f32A57060, %f20;
	mov.b32 	%r17, %f17;
	shl.b32 	%r18, %r17, 23;
	mov.b32 	%f22, %r18;
	ex2.approx.ftz.f32 	%f23, %f21;
	mul.f32 	%f31, %f23, %f22;
	st.global.f32 	[%rd1], %f31;
$L__BB2_9:
	shl.b32 	%r19, %r25, 2;
	add.s32 	%r7, %r14, %r19;
	setp.lt.u32 	%p8, %r25, 2;
	add.s32 	%r8, %r7, %r13;
	st.shared.f32 	[%r8], %f31;
	bar.sync 	0;
	@%p8 bra 	$L__BB2_13;
$L__BB2_10:
	setp.ge.s32 	%p9, %r3, %r11;
	shr.u32 	%r10, %r25, 1;
	setp.ge.u32 	%p10, %r2, %r10;
	or.pred  	%p11, %p9, %p10;
	@%p11 bra 	$L__BB2_12;
	shl.b32 	%r22, %r10, 2;
	add.s32 	%r23, %r8, %r22;
	ld.shared.f32 	%f24, [%r23];
	ld.shared.f32 	%f25, [%r8];
	add.f32 	%f26, %f24, %f25;
	st.shared.f32 	[%r8], %f26;
$L__BB2_12:
	bar.sync 	0;
	setp.gt.u32 	%p12, %r25, 3;
	mov.u32 	%r25, %r10;
	@%p12 bra 	$L__BB2_10;
$L__BB2_13:
	setp.ge.s32 	%p13, %r3, %r11;
	@%p13 bra 	$L__BB2_15;
	ld.shared.f32 	%f27, [%r7];
	ld.global.f32 	%f28, [%rd1];
	div.rn.f32 	%f29, %f28, %f27;
	st.global.f32 	[%rd1], %f29;
$L__BB2_15:
	ret;

}
	// .globl	_Z20outputGradientKernelPfS_S_i
.visible .entry _Z20outputGradientKernelPfS_S_i(
	.param .u64 .ptr .align 1 _Z20outputGradientKernelPfS_S_i_param_0,
	.param .u64 .ptr .align 1 _Z20outputGradientKernelPfS_S_i_param_1,
	.param .u64 .ptr .align 1 _Z20outputGradientKernelPfS_S_i_param_2,
	.param .u32 _Z20outputGradientKernelPfS_S_i_param_3
)
{
	.reg .pred 	%p<2>;
	.reg .b32 	%r<6>;
	.reg .b32 	%f<4>;
	.reg .b64 	%rd<11>;

	ld.param.u64 	%rd1, [_Z20outputGradientKernelPfS_S_i_param_0];
	ld.param.u64 	%rd2, [_Z20outputGradientKernelPfS_S_i_param_1];
	ld.param.u64 	%rd3, [_Z20outputGradientKernelPfS_S_i_param_2];
	ld.param.u32 	%r2, [_Z20outputGradientKernelPfS_S_i_param_3];
	mov.u32 	%r3, %ctaid.x;
	mov.u32 	%r4, %ntid.x;
	mov.u32 	%r5, %tid.x;
	mad.lo.s32 	%r1, %r3, %r4, %r5;
	setp.ge.s32 	%p1, %r1, %r2;
	@%p1 bra 	$L__BB3_2;
	cvta.to.global.u64 	%rd4, %rd1;
	cvta.to.global.u64 	%rd5, %rd2;
	cvta.to.global.u64 	%rd6, %rd3;
	mul.wide.s32 	%rd7, %r1, 4;
	add.s64 	%rd8, %rd4, %rd7;
	ld.global.f32 	%f1, [%rd8];
	add.s64 	%rd9, %rd5, %rd7;
	ld.global.f32 	%f2, [%rd9];
	sub.f32 	%f3, %f1, %f2;
	add.s64 	%rd10, %rd6, %rd7;
	st.global.f32 	[%rd10], %f3;
$L__BB3_2:
	ret;

}
	// .globl	_Z20hiddenGradientKernelPfS_S_S_ii
.visible .entry _Z20hiddenGradientKernelPfS_S_S_ii(
	.param .u64 .ptr .align 1 _Z20hiddenGradientKernelPfS_S_S_ii_param_0,
	.param .u64 .ptr .align 1 _Z20hiddenGradientKernelPfS_S_S_ii_param_1,
	.param .u64 .ptr .align 1 _Z20hiddenGradientKernelPfS_S_S_ii_param_2,
	.param .u64 .ptr .align 1 _Z20hiddenGradientKernelPfS_S_S_ii_param_3,
	.param .u32 _Z20hiddenGradientKernelPfS_S_S_ii_param_4,
	.param .u32 _Z20hiddenGradientKernelPfS_S_S_ii_param_5
)
{
	.reg .pred 	%p<12>;
	.reg .b32 	%r<38>;
	.reg .b32 	%f<115>;
	.reg .b64 	%rd<61>;

	ld.param.u64 	%rd11, [_Z20hiddenGradientKernelPfS_S_S_ii_param_0];
	ld.param.u64 	%rd12, [_Z20hiddenGradientKernelPfS_S_S_ii_param_1];
	ld.param.u64 	%rd9, [_Z20hiddenGradientKernelPfS_S_S_ii_param_2];
	ld.param.u64 	%rd10, [_Z20hiddenGradientKernelPfS_S_S_ii_param_3];
	ld.param.u32 	%r23, [_Z20hiddenGradientKernelPfS_S_S_ii_param_4];
	ld.param.u32 	%r24, [_Z20hiddenGradientKernelPfS_S_S_ii_param_5];
	cvta.to.global.u64 	%rd1, %rd12;
	cvta.to.global.u64 	%rd2, %rd11;
	mov.u32 	%r25, %ctaid.x;
	mov.u32 	%r26, %ntid.x;
	mov.u32 	%r27, %tid.x;
	mad.lo.s32 	%r1, %r25, %r26, %r27;
	setp.ge.s32 	%p1, %r1, %r23;
	@%p1 bra 	$L__BB4_15;
	setp.lt.s32 	%p2, %r24, 1;
	mov.f32 	%f114, 0f00000000;
	@%p2 bra 	$L__BB4_14;
	and.b32  	%r2, %r24, 15;
	setp.lt.u32 	%p3, %r24, 16;
	mov.f32 	%f114, 0f00000000;
	mov.b32 	%r34, 0;
	@%p3 bra 	$L__BB4_5;
	and.b32  	%r34, %r24, 2147483632;
	neg.s32 	%r32, %r34;
	shl.b32 	%r5, %r23, 4;
	add.s64 	%rd59, %rd1, 32;
	mov.f32 	%f114, 0f00000000;
	mul.wide.s32 	%rd15, %r23, 4;
	mov.u32 	%r31, %r1;
$L__BB4_4:
	.pragma "nounroll";
	mul.wide.s32 	%rd13, %r31, 4;
	add.s64 	%rd14, %rd2, %rd13;
	ld.global.f32 	%f18, [%rd14];
	ld.global.f32 	%f19, [%rd59+-32];
	fma.rn.f32 	%f20, %f18, %f19, %f114;
	add.s64 	%rd16, %rd14, %rd15;
	ld.global.f32 	%f21, [%rd16];
	ld.global.f32 	%f22, [%rd59+-28];
	fma.rn.f32 	%f23, %f21, %f22, %f20;
	add.s64 	%rd17, %rd16, %rd15;
	ld.global.f32 	%f24, [%rd17];
	ld.global.f32 	%f25, [%rd59+-24];
	fma.rn.f32 	%f26, %f24, %f25, %f23;
	add.s64 	%rd18, %rd17, %rd15;
	ld.global.f32 	%f27, [%rd18];
	ld.global.f32 	%f28, [%rd59+-20];
	fma.rn.f32 	%f29, %f27, %f28, %f26;
	add.s64 	%rd19, %rd18, %rd15;
	ld.global.f32 	%f30, [%rd19];
	ld.global.f32 	%f31, [%rd59+-16];
	fma.rn.f32 	%f32, %f30, %f31, %f29;
	add.s64 	%rd20, %rd19, %rd15;
	ld.global.f32 	%f33, [%rd20];
	ld.global.f32 	%f34, [%rd59+-12];
	fma.rn.f32 	%f35, %f33, %f34, %f32;
	add.s64 	%rd21, %rd20, %rd15;
	ld.global.f32 	%f36, [%rd21];
	ld.global.f32 	%f37, [%rd59+-8];
	fma.rn.f32 	%f38, %f36, %f37, %f35;
	add.s64 	%rd22, %rd21, %rd15;
	ld.global.f32 	%f39, [%rd22];
	ld.global.f32 	%f40, [%rd59+-4];
	fma.rn.f32 	%f41, %f39, %f40, %f38;
	add.s64 	%rd23, %rd22, %rd15;
	ld.global.f32 	%f42, [%rd23];
	ld.global.f32 	%f43, [%rd59];
	fma.rn.f32 	%f44, %f42, %f43, %f41;
	add.s64 	%rd24, %rd23, %rd15;
	ld.global.f32 	%f45, [%rd24];
	ld.global.f32 	%f46, [%rd59+4];
	fma.rn.f32 	%f47, %f45, %f46, %f44;
	add.s64 	%rd25, %rd24, %rd15;
	ld.global.f32 	%f48, [%rd25];
	ld.global.f32 	%f49, [%rd59+8];
	fma.rn.f32 	%f50, %f48, %f49, %f47;
	add.s64 	%rd26, %rd25, %rd15;
	ld.global.f32 	%f51, [%rd26];
	ld.global.f32 	%f52, [%rd59+12];
	fma.rn.f32 	%f53, %f51, %f52, %f50;
	add.s64 	%rd27, %rd26, %rd15;
	ld.global.f32 	%f54, [%rd27];
	ld.global.f32 	%f55, [%rd59+16];
	fma.rn.f32 	%f56, %f54, %f55, %f53;
	add.s64 	%rd28, %rd27, %rd15;
	ld.global.f32 	%f57, [%rd28];
	ld.global.f32 	%f58, [%rd59+20];
	fma.rn.f32 	%f59, %f57, %f58, %f56;
	add.s64 	%rd29, %rd28, %rd15;
	ld.global.f32 	%f60, [%rd29];
	ld.global.f32 	%f61, [%rd59+24];
	fma.rn.f32 	%f62, %f60, %f61, %f59;
	add.s64 	%rd30, %rd29, %rd15;
	ld.global.f32 	%f63, [%rd30];
	ld.global.f32 	%f64, [%rd59+28];
	fma.rn.f32 	%f114, %f63, %f64, %f62;
	add.s32 	%r32, %r32, 16;
	add.s32 	%r31, %r31, %r5;
	add.s64 	%rd59, %rd59, 64;
	setp.ne.s32 	%p4, %r32, 0;
	@%p4 bra 	$L__BB4_4;
$L__BB4_5:
	setp.eq.s32 	%p5, %r2, 0;
	@%p5 bra 	$L__BB4_14;
	and.b32  	%r11, %r24, 7;
	setp.lt.u32 	%p6, %r2, 8;
	@%p6 bra 	$L__BB4_8;
	mad.lo.s32 	%r29, %r34, %r23, %r1;
	mul.wide.s32 	%rd31, %r29, 4;
	add.s64 	%rd32, %rd2, %rd31;
	ld.global.f32 	%f66, [%rd32];
	mul.wide.u32 	%rd33, %r34, 4;
	add.s64 	%rd34, %rd1, %rd33;
	ld.global.f32 	%f67, [%rd34];
	fma.rn.f32 	%f68, %f66, %f67, %f114;
	mul.wide.s32 	%rd35, %r23, 4;
	add.s64 	%rd36, %rd32, %rd35;
	ld.global.f32 	%f69, [%rd36];
	ld.global.f32 	%f70, [%rd34+4];
	fma.rn.f32 	%f71, %f69, %f70, %f68;
	add.s64 	%rd37, %rd36, %rd35;
	ld.global.f32 	%f72, [%rd37];
	ld.global.f32 	%f73, [%rd34+8];
	fma.rn.f32 	%f74, %f72, %f73, %f71;
	add.s64 	%rd38, %rd37, %rd35;
	ld.global.f32 	%f75, [%rd38];
	ld.global.f32 	%f76, [%rd34+12];
	fma.rn.f32 	%f77, %f75, %f76, %f74;
	add.s64 	%rd39, %rd38, %rd35;
	ld.global.f32 	%f78, [%rd39];
	ld.global.f32 	%f79, [%rd34+16];
	fma.rn.f32 	%f80, %f78, %f79, %f77;
	add.s64 	%rd40, %rd39, %rd35;
	ld.global.f32 	%f81, [%rd40];
	ld.global.f32 	%f82, [%rd34+20];
	fma.rn.f32 	%f83, %f81, %f82, %f80;
	add.s64 	%rd41, %rd40, %rd35;
	ld.global.f32 	%f84, [%rd41];
	ld.global.f32 	%f85, [%rd34+24];
	fma.rn.f32 	%f86, %f84, %f85, %f83;
	add.s64 	%rd42, %rd41, %rd35;
	ld.global.f32 	%f87, [%rd42];
	ld.global.f32 	%f88, [%rd34+28];
	fma.rn.f32 	%f114, %f87, %f88, %f86;
	add.s32 	%r34, %r34, 8;
$L__BB4_8:
	setp.eq.s32 	%p7, %r11, 0;
	@%p7 bra 	$L__BB4_14;
	and.b32  	%r14, %r24, 3;
	setp.lt.u32 	%p8, %r11, 4;
	@%p8 bra 	$L__BB4_11;
	mad.lo.s32 	%r30, %r34, %r23, %r1;
	mul.wide.s32 	%rd43, %r30, 4;
	add.s64 	%rd44, %rd2, %rd43;
	ld.global.f32 	%f90, [%rd44];
	mul.wide.u32 	%rd45, %r34, 4;
	add.s64 	%rd46, %rd1, %rd45;
	ld.global.f32 	%f91, [%rd46];
	fma.rn.f32 	%f92, %f90, %f91, %f114;
	mul.wide.s32 	%rd47, %r23, 4;
	add.s64 	%rd48, %rd44, %rd47;
	ld.global.f32 	%f93, [%rd48];
	ld.global.f32 	%f94, [%rd46+4];
	fma.rn.f32 	%f95, %f93, %f94, %f92;
	add.s64 	%rd49, %rd48, %rd47;
	ld.global.f32 	%f96, [%rd49];
	ld.global.f32 	%f97, [%rd46+8];
	fma.rn.f32 	%f98, %f96, %f97, %f95;
	add.s64 	%rd50, %rd49, %rd47;
	ld.global.f32 	%f99, [%rd50];
	ld.global.f32 	%f100, [%rd46+12];
	fma.rn.f32 	%f114, %f99, %f100, %f98;
	add.s32 	%r34, %r34, 4;
$L__BB4_11:
	setp.eq.s32 	%p9, %r14, 0;
	@%p9 bra 	$L__BB4_14;
	mul.wide.u32 	%rd51, %r34, 4;
	add.s64 	%rd60, %rd1, %rd51;
	mad.lo.s32 	%r37, %r34, %r23, %r1;
	neg.s32 	%r36, %r14;
$L__BB4_13:
	.pragma "nounroll";
	mul.wide.s32 	%rd52, %r37, 4;
	add.s64 	%rd53, %rd2, %rd52;
	ld.global.f32 	%f101, [%rd53];
	ld.global.f32 	%f102, [%rd60];
	fma.rn.f32 	%f114, %f101, %f102, %f114;
	add.s64 	%rd60, %rd60, 4;
	add.s32 	%r37, %r37, %r23;
	add.s32 	%r36, %r36, 1;
	setp.ne.s32 	%p10, %r36, 0;
	@%p10 bra 	$L__BB4_13;
$L__BB4_14:
	cvta.to.global.u64 	%rd54, %rd9;
	mul.wide.s32 	%rd55, %r1, 4;
	add.s64 	%rd56, %rd54, %rd55;
	ld.global.f32 	%f103, [%rd56];
	setp.gt.f32 	%p11, %f103, 0f00000000;
	selp.f32 	%f104, 0f3F800000, 0f00000000, %p11;
	mul.f32 	%f105, %f114, %f104;
	cvta.to.global.u64 	%rd57, %rd10;
	add.s64 	%rd58, %rd57, %rd55;
	st.global.f32 	[%rd58], %f105;
$L__BB4_15:
	ret;

}
	// .globl	_Z19updateWeightsKernelPfS_S_iif
.visible .entry _Z19updateWeightsKernelPfS_S_iif(
	.param .u64 .ptr .align 1 _Z19updateWeightsKernelPfS_S_iif_param_0,
	.param .u64 .ptr .align 1 _Z19updateWeightsKernelPfS_S_iif_param_1,
	.param .u64 .ptr .align 1 _Z19updateWeightsKernelPfS_S_iif_param_2,
	.param .u32 _Z19updateWeightsKernelPfS_S_iif_param_3,
	.param .u32 _Z19updateWeightsKernelPfS_S_iif_param_4,
	.param .f32 _Z19updateWeightsKernelPfS_S_iif_param_5
)
{
	.reg .pred 	%p<4>;
	.reg .b32 	%r<12>;
	.reg .b32 	%f<8>;
	.reg .b64 	%rd<13>;

	ld.param.u64 	%rd1, [_Z19updateWeightsKernelPfS_S_iif_param_0];
	ld.param.u64 	%rd2, [_Z19updateWeightsKernelPfS_S_iif_param_1];
	ld.param.u64 	%rd3, [_Z19updateWeightsKernelPfS_S_iif_param_2];
	ld.param.u32 	%r4, [_Z19updateWeightsKernelPfS_S_iif_param_3];
	ld.param.u32 	%r3, [_Z19updateWeightsKernelPfS_S_iif_param_4];
	ld.param.f32 	%f1, [_Z19updateWeightsKernelPfS_S_iif_param_5];
	mov.u32 	%r5, %ctaid.y;
	mov.u32 	%r6, %ntid.y;
	mov.u32 	%r7, %tid.y;
	mad.lo.s32 	%r1, %r5, %r6, %r7;
	mov.u32 	%r8, %ctaid.x;
	mov.u32 	%r9, %ntid.x;
	mov.u32 	%r10, %tid.x;
	mad.lo.s32 	%r2, %r8, %r9, %r10;
	setp.ge.s32 	%p1, %r1, %r4;
	setp.ge.s32 	%p2, %r2, %r3;
	or.pred  	%p3, %p1, %p2;
	@%p3 bra 	$L__BB5_2;
	cvta.to.global.u64 	%rd4, %rd2;
	cvta.to.global.u64 	%rd5, %rd3;
	cvta.to.global.u64 	%rd6, %rd1;
	mul.wide.u32 	%rd7, %r1, 4;
	add.s64 	%rd8, %rd4, %rd7;
	ld.global.f32 	%f2, [%rd8];
	mul.f32 	%f3, %f1, %f2;
	mul.wide.s32 	%rd9, %r2, 4;
	add.s64 	%rd10, %rd5, %rd9;
	ld.global.f32 	%f4, [%rd10];
	mul.f32 	%f5, %f3, %f4;
	mad.lo.s32 	%r11, %r3, %r1, %r2;
	mul.wide.s32 	%rd11, %r11, 4;
	add.s64 	%rd12, %rd6, %rd11;
	ld.global.f32 	%f6, [%rd12];
	sub.f32 	%f7, %f6, %f5;
	st.global.f32 	[%rd12], %f7;
$L__BB5_2:
	ret;

}
	// .globl	_Z16updateBiasKernelPfS_if
.visible .entry _Z16updateBiasKernelPfS_if(
	.param .u64 .ptr .align 1 _Z16updateBiasKernelPfS_if_param_0,
	.param .u64 .ptr .align 1 _Z16updateBiasKernelPfS_if_param_1,
	.param .u32 _Z16updateBiasKernelPfS_if_param_2,
	.param .f32 _Z16updateBiasKernelPfS_if_param_3
)
{
	.reg .pred 	%p<2>;
	.reg .b32 	%r<6>;
	.reg .b32 	%f<6>;
	.reg .b64 	%rd<8>;

	ld.param.u64 	%rd1, [_Z16updateBiasKernelPfS_if_param_0];
	ld.param.u64 	%rd2, [_Z16updateBiasKernelPfS_if_param_1];
	ld.param.u32 	%r2, [_Z16updateBiasKernelPfS_if_param_2];
	ld.param.f32 	%f1, [_Z16updateBiasKernelPfS_if_param_3];
	mov.u32 	%r3, %ctaid.x;
	mov.u32 	%r4, %ntid.x;
	mov.u32 	%r5, %tid.x;
	mad.lo.s32 	%r1, %r3, %r4, %r5;
	setp.ge.s32 	%p1, %r1, %r2;
	@%p1 bra 	$L__BB6_2;
	cvta.to.global.u64 	%rd3, %rd2;
	cvta.to.global.u64 	%rd4, %rd1;
	mul.wide.s32 	%rd5, %r1, 4;
	add.s64 	%rd6, %rd3, %rd5;
	ld.global.f32 	%f2, [%rd6];
	mul.f32 	%f3, %f1, %f2;
	add.s64 	%rd7, %rd4, %rd5;
	ld.global.f32 	%f4, [%rd7];
	sub.f32 	%f5, %f4, %f3;
	st.global.f32 	[%rd7], %f5;
$L__BB6_2:
	ret;

}


// ===== COMPILED SASS (sm_100) =====

	.target	sm_100

	.elftype	@"ET_EXEC"


//--------------------- .note.nv.tkinfo           --------------------------
	.section	.note.nv.tkinfo,"",@"SHT_NOTE"
	.sectionflags	@"SHF_NOTE_NV_TKINFO"
	.tkinfo
        /*0018*/ 	.word	0x00000002
        /*0030*/ 	.string	""
        /*0030*/ 	.string	"ptxas"
        /*0030*/ 	.string	"Cuda compilation tools, release 13.0, V13.0.88"
        /*0030*/ 	.string	"Build cuda_13.0.r13.0/compiler.36424714_0"
        /*0030*/ 	.string	"-arch sm_100 -m 64 "



//--------------------- .note.nv.cuinfo           --------------------------
	.section	.note.nv.cuinfo,"",@"SHT_NOTE"
	.sectionflags	@"SHF_NOTE_NV_CUINFO"
        /*0018*/ 	.short	0x0002
        /*001a*/ 	.short	0x0064
        /*001c*/ 	.short	0x0082
	.zero		2


//--------------------- .nv.info                  --------------------------
	.section	.nv.info,"",@"SHT_CUDA_INFO"
	.align	4


	//----- nvinfo : EIATTR_REGCOUNT
	.align		4
        /*0000*/ 	.byte	0x04, 0x2f
        /*0002*/ 	.short	(.L_1 - .L_0)
	.align		4
.L_0:
        /*0004*/ 	.word	index@(_Z15matrixMulKernelPfS_S_S_iii)
        /*0008*/ 	.word	0x00000020


	//----- nvinfo : EIATTR_FRAME_SIZE
	.align		4
.L_1:
        /*000c*/ 	.byte	0x04, 0x11
        /*000e*/ 	.short	(.L_3 - .L_2)
	.align		4
.L_2:
        /*0010*/ 	.word	index@(_Z15matrixMulKernelPfS_S_S_iii)
        /*0014*/ 	.word	0x00000000


	//----- nvinfo : EIATTR_REGCOUNT
	.align		4
.L_3:
        /*0018*/ 	.byte	0x04, 0x2f
        /*001a*/ 	.short	(.L_5 - .L_4)
	.align		4
.L_4:
        /*001c*/ 	.word	index@(_Z10reluKernelPfi)
        /*0020*/ 	.word	0x00000008


	//----- nvinfo : EIATTR_FRAME_SIZE
	.align		4
.L_5:
        /*0024*/ 	.byte	0x04, 0x11
        /*0026*/ 	.short	(.L_7 - .L_6)
	.align		4
.L_6:
        /*0028*/ 	.word	index@(_Z10reluKernelPfi)
        /*002c*/ 	.word	0x00000000


	//----- nvinfo : EIATTR_REGCOUNT
	.align		4
.L_7:
        /*0030*/ 	.byte	0x04, 0x2f
        /*0032*/ 	.short	(.L_9 - .L_8)
	.align		4
.L_8:
        /*0034*/ 	.word	index@(_Z13softmaxKernelPfi)
        /*0038*/ 	.word	0x00000012


	//----- nvinfo : EIATTR_FRAME_SIZE
	.align		4
.L_9:
        /*003c*/ 	.byte	0x04, 0x11
        /*003e*/ 	.short	(.L_11 - .L_10)
	.align		4
.L_10:
        /*0040*/ 	.word	index@($__internal_0_$__cuda_sm3x_div_rn_noftz_f32_slowpath)
        /*0044*/ 	.word	0x00000000


	//----- nvinfo : EIATTR_FRAME_SIZE
	.align		4
.L_11:
        /*0048*/ 	.byte	0x04, 0x11
        /*004a*/ 	.short	(.L_13 - .L_12)
	.align		4
.L_12:
        /*004c*/ 	.word	index@(_Z13softmaxKernelPfi)
        /*0050*/ 	.word	0x00000000


	//----- nvinfo : EIATTR_REGCOUNT
	.align		4
.L_13:
        /*0054*/ 	.byte	0x04, 0x2f
        /*0056*/ 	.short	(.L_15 - .L_14)
	.align		4
.L_14:
        /*0058*/ 	.word	index@(_Z20outputGradientKernelPfS_S_i)
        /*005c*/ 	.word	0x0000000c


	//----- nvinfo : EIATTR_FRAME_SIZE
	.align		4
.L_15:
        /*0060*/ 	.byte	0x04, 0x11
        /*0062*/ 	.short	(.L_17 - .L_16)
	.align		4
.L_16:
        /*0064*/ 	.word	index@(_Z20outputGradientKernelPfS_S_i)
        /*0068*/ 	.word	0x00000000


	//----- nvinfo : EIATTR_REGCOUNT
	.align		4
.L_17:
        /*006c*/ 	.byte	0x04, 0x2f
        /*006e*/ 	.short	(.L_19 - .L_18)
	.align		4
.L_18:
        /*0070*/ 	.word	index@(_Z20hiddenGradientKernelPfS_S_S_ii)
        /*0074*/ 	.word	0x00000020


	//----- nvinfo : EIATTR_FRAME_SIZE
	.align		4
.L_19:
        /*0078*/ 	.byte	0x04, 0x11
        /*007a*/ 	.short	(.L_21 - .L_20)
	.align		4
.L_20:
        /*007c*/ 	.word	index@(_Z20hiddenGradientKernelPfS_S_S_ii)
        /*0080*/ 	.word	0x00000000


	//----- nvinfo : EIATTR_REGCOUNT
	.align		4
.L_21:
        /*0084*/ 	.byte	0x04, 0x2f
        /*0086*/ 	.short	(.L_23 - .L_22)
	.align		4
.L_22:
        /*0088*/ 	.word	index@(_Z19updateWeightsKernelPfS_S_iif)
        /*008c*/ 	.word	0x0000000c


	//----- nvinfo : EIATTR_FRAME_SIZE
	.align		4
.L_23:
        /*0090*/ 	.byte	0x04, 0x11
        /*0092*/ 	.short	(.L_25 - .L_24)
	.align		4
.L_24:
        /*0094*/ 	.word	index@(_Z19updateWeightsKernelPfS_S_iif)
        /*0098*/ 	.word	0x00000000


	//----- nvinfo : EIATTR_REGCOUNT
	.align		4
.L_25:
        /*009c*/ 	.byte	0x04, 0x2f
        /*009e*/ 	.short	(.L_27 - .L_26)
	.align		4
.L_26:
        /*00a0*/ 	.word	index@(_Z16updateBiasKernelPfS_if)
        /*00a4*/ 	.word	0x0000000a


	//----- nvinfo : EIATTR_FRAME_SIZE
	.align		4
.L_27:
        /*00a8*/ 	.byte	0x04, 0x11
        /*00aa*/ 	.short	(.L_29 - .L_28)
	.align		4
.L_28:
        /*00ac*/ 	.word	index@(_Z16updateBiasKernelPfS_if)
        /*00b0*/ 	.word	0x00000000


	//----- nvinfo : EIATTR_MIN_STACK_SIZE
	.align		4
.L_29:
        /*00b4*/ 	.byte	0x04, 0x12
        /*00b6*/ 	.short	(.L_31 - .L_30)
	.align		4
.L_30:
        /*00b8*/ 	.word	index@(_Z16updateBiasKernelPfS_if)
        /*00bc*/ 	.word	0x00000000


	//----- nvinfo : EIATTR_MIN_STACK_SIZE
	.align		4
.L_31:
        /*00c0*/ 	.byte	0x04, 0x12
        /*00c2*/ 	.short	(.L_33 - .L_32)
	.align		4
.L_32:
        /*00c4*/ 	.word	index@(_Z19updateWeightsKernelPfS_S_iif)
        /*00c8*/ 	.word	0x00000000


	//----- nvinfo : EIATTR_MIN_STACK_SIZE
	.align		4
.L_33:
        /*00cc*/ 	.byte	0x04, 0x12
        /*00ce*/ 	.short	(.L_35 - .L_34)
	.align		4
.L_34:
        /*00d0*/ 	.word	index@(_Z20hiddenGradientKernelPfS_S_S_ii)
        /*00d4*/ 	.word	0x00000000


	//----- nvinfo : EIATTR_MIN_STACK_SIZE
	.align		4
.L_35:
        /*00d8*/ 	.byte	0x04, 0x12
        /*00da*/ 	.short	(.L_37 - .L_36)
	.align		4
.L_36:
        /*00dc*/ 	.word	index@(_Z20outputGradientKernelPfS_S_i)
        /*00e0*/ 	.word	0x00000000


	//----- nvinfo : EIATTR_MIN_STACK_SIZE
	.align		4
.L_37:
        /*00e4*/ 	.byte	0x04, 0x12
        /*00e6*/ 	.short	(.L_39 - .L_38)
	.align		4
.L_38:
        /*00e8*/ 	.word	index@(_Z13softmaxKernelPfi)
        /*00ec*/ 	.word	0x00000000


	//----- nvinfo : EIATTR_MIN_STACK_SIZE
	.align		4
.L_39:
        /*00f0*/ 	.byte	0x04, 0x12
        /*00f2*/ 	.short	(.L_41 - .L_40)
	.align		4
.L_40:
        /*00f4*/ 	.word	index@(_Z10reluKernelPfi)
        /*00f8*/ 	.word	0x00000000


	//----- nvinfo : EIATTR_MIN_STACK_SIZE
	.align		4
.L_41:
        /*00fc*/ 	.byte	0x04, 0x12
        /*00fe*/ 	.short	(.L_43 - .L_42)
	.align		4
.L_42:
        /*0100*/ 	.word	index@(_Z15matrixMulKernelPfS_S_S_iii)
        /*0104*/ 	.word	0x00000000
.L_43:


//--------------------- .nv.compat                --------------------------
	.section	.nv.compat,"",@"SHT_CUDA_COMPAT_INFO"
	.align	4
        /*0000*/ 	.byte	0x02, 0x09, 0x00, 0x00, 0x02, 0x02, 0x01, 0x00, 0x02, 0x05, 0x05, 0x00, 0x03, 0x07, 0x01, 0x01
        /*0010*/ 	.byte	0x02, 0x03, 0x00, 0x00, 0x02, 0x06, 0x01, 0x00, 0x04, 0x0b, 0x08, 0x00, 0x01, 0x00, 0x00, 0x00
        /*0020*/ 	.byte	0x00, 0x00, 0x00, 0x00


//--------------------- .nv.info._Z16updateBiasKernelPfS_if --------------------------
	.section	.nv.info._Z16updateBiasKernelPfS_if,"",@"SHT_CUDA_INFO"
	.sectionflags	@""
	.align	4


	//----- nvinfo : EIATTR_CUDA_API_VERSION
	.align		4
        /*0000*/ 	.byte	0x04, 0x37
        /*0002*/ 	.short	(.L_45 - .L_44)
.L_44:
        /*0004*/ 	.word	0x00000082


	//----- nvinfo : EIATTR_KPARAM_INFO
	.align		4
.L_45:
        /*0008*/ 	.byte	0x04, 0x17
        /*000a*/ 	.short	(.L_47 - .L_46)
.L_46:
        /*000c*/ 	.word	0x00000000
        /*0010*/ 	.short	0x0003
        /*0012*/ 	.short	0x0014
        /*0014*/ 	.byte	0x00, 0xf0, 0x11, 0x00


	//----- nvinfo : EIATTR_KPARAM_INFO
	.align		4
.L_47:
        /*0018*/ 	.byte	0x04, 0x17
        /*001a*/ 	.short	(.L_49 - .L_48)
.L_48:
        /*001c*/ 	.word	0x00000000
        /*0020*/ 	.short	0x0002
        /*0022*/ 	.short	0x0010
        /*0024*/ 	.byte	0x00, 0xf0, 0x11, 0x00


	//----- nvinfo : EIATTR_KPARAM_INFO
	.align		4
.L_49:
        /*0028*/ 	.byte	0x04, 0x17
        /*002a*/ 	.short	(.L_51 - .L_50)
.L_50:
        /*002c*/ 	.word	0x00000000
        /*0030*/ 	.short	0x0001
        /*0032*/ 	.short	0x0008
        /*0034*/ 	.byte	0x00, 0xf5, 0x21, 0x00


	//----- nvinfo : EIATTR_KPARAM_INFO
	.align		4
.L_51:
        /*0038*/ 	.byte	0x04, 0x17
        /*003a*/ 	.short	(.L_53 - .L_52)
.L_52:
        /*003c*/ 	.word	0x00000000
        /*0040*/ 	.short	0x0000
        /*0042*/ 	.short	0x0000
        /*0044*/ 	.byte	0x00, 0xf5, 0x21, 0x00


	//----- nvinfo : EIATTR_SPARSE_MMA_MASK
	.align		4
.L_53:
        /*0048*/ 	.byte	0x03, 0x50
        /*004a*/ 	.short	0x0000


	//----- nvinfo : EIATTR_MAXREG_COUNT
	.align		4
        /*004c*/ 	.byte	0x03, 0x1b
        /*004e*/ 	.short	0x00ff


	//----- nvinfo : EIATTR_MERCURY_ISA_VERSION
	.align		4
        /*0050*/ 	.byte	0x03, 0x5f
        /*0052*/ 	.short	0x0101


	//----- nvinfo : EIATTR_VRC_CTA_INIT_COUNT
	.align		4
        /*0054*/ 	.byte	0x02, 0x4a
	.zero		1
	.zero		1


	//----- nvinfo : EIATTR_EXIT_INSTR_OFFSETS
	.align		4
        /*0058*/ 	.byte	0x04, 0x1c
        /*005a*/ 	.short	(.L_55 - .L_54)


	//   ....[0]....
.L_54:
        /*005c*/ 	.word	0x00000070


	//   ....[1]....
        /*0060*/ 	.word	0x00000120


	//----- nvinfo : EIATTR_CBANK_PARAM_SIZE
	.align		4
.L_55:
        /*0064*/ 	.byte	0x03, 0x19
        /*0066*/ 	.short	0x0018


	//----- nvinfo : EIATTR_PARAM_CBANK
	.align		4
        /*0068*/ 	.byte	0x04, 0x0a
        /*006a*/ 	.short	(.L_57 - .L_56)
	.align		4
.L_56:
        /*006c*/ 	.word	index@(.nv.constant0._Z16updateBiasKernelPfS_if)
        /*0070*/ 	.short	0x0380
        /*0072*/ 	.short	0x0018


	//----- nvinfo : EIATTR_SW_WAR
	.align		4
.L_57:
        /*0074*/ 	.byte	0x04, 0x36
        /*0076*/ 	.short	(.L_59 - .L_58)
.L_58:
        /*0078*/ 	.word	0x00000008
.L_59:


//--------------------- .nv.info._Z19updateWeightsKernelPfS_S_iif --------------------------
	.section	.nv.info._Z19updateWeightsKernelPfS_S_iif,"",@"SHT_CUDA_INFO"
	.sectionflags	@""
	.align	4


	//----- nvinfo : EIATTR_CUDA_API_VERSION
	.align		4
        /*0000*/ 	.byte	0x04, 0x37
        /*0002*/ 	.short	(.L_61 - .L_60)
.L_60:
        /*0004*/ 	.word	0x00000082


	//----- nvinfo : EIATTR_KPARAM_INFO
	.align		4
.L_61:
        /*0008*/ 	.byte	0x04, 0x17
        /*000a*/ 	.short	(.L_63 - .L_62)
.L_62:
        /*000c*/ 	.word	0x00000000
        /*0010*/ 	.short	0x0005
        /*0012*/ 	.short	0x0020
        /*0014*/ 	.byte	0x00, 0xf0, 0x11, 0x00


	//----- nvinfo : EIATTR_KPARAM_INFO
	.align		4
.L_63:
        /*0018*/ 	.byte	0x04, 0x17
        /*001a*/ 	.short	(.L_65 - .L_64)
.L_64:
        /*001c*/ 	.word	0x00000000
        /*0020*/ 	.short	0x0004
        /*0022*/ 	.short	0x001c
        /*0024*/ 	.byte	0x00, 0xf0, 0x11, 0x00


	//----- nvinfo : EIATTR_KPARAM_INFO
	.align		4
.L_65:
        /*0028*/ 	.byte	0x04, 0x17
        /*002a*/ 	.short	(.L_67 - .L_66)
.L_66:
        /*002c*/ 	.word	0x00000000
        /*0030*/ 	.short	0x0003
        /*0032*/ 	.short	0x0018
        /*0034*/ 	.byte	0x00, 0xf0, 0x11, 0x00


	//----- nvinfo : EIATTR_KPARAM_INFO
	.align		4
.L_67:
        /*0038*/ 	.byte	0x04, 0x17
        /*003a*/ 	.short	(.L_69 - .L_68)
.L_68:
        /*003c*/ 	.word	0x00000000
        /*0040*/ 	.short	0x0002
        /*0042*/ 	.short	0x0010
        /*0044*/ 	.byte	0x00, 0xf5, 0x21, 0x00


	//----- nvinfo : EIATTR_KPARAM_INFO
	.align		4
.L_69:
        /*0048*/ 	.byte	0x04, 0x17
        /*004a*/ 	.short	(.L_71 - .L_70)
.L_70:
        /*004c*/ 	.word	0x00000000
        /*0050*/ 	.short	0x0001
        /*0052*/ 	.short	0x0008
        /*0054*/ 	.byte	0x00, 0xf5, 0x21, 0x00


	//----- nvinfo : EIATTR_KPARAM_INFO
	.align		4
.L_71:
        /*0058*/ 	.byte	0x04, 0x17
        /*005a*/ 	.short	(.L_73 - .L_72)
.L_72:
        /*005c*/ 	.word	0x00000000
        /*0060*/ 	.short	0x0000
        /*0062*/ 	.short	0x0000
        /*0064*/ 	.byte	0x00, 0xf5, 0x21, 0x00


	//----- nvinfo : EIATTR_SPARSE_MMA_MASK
	.align		4
.L_73:
        /*0068*/ 	.byte	0x03, 0x50
        /*006a*/ 	.short	0x0000


	//----- nvinfo : EIATTR_MAXREG_COUNT
	.align		4
        /*006c*/ 	.byte	0x03, 0x1b
        /*006e*/ 	.short	0x00ff


	//----- nvinfo : EIATTR_MERCURY_ISA_VERSION
	.align		4
        /*0070*/ 	.byte	0x03, 0x5f
        /*0072*/ 	.short	0x0101


	//----- nvinfo : EIATTR_VRC_CTA_INIT_COUNT
	.align		4
        /*0074*/ 	.byte	0x02, 0x4a
	.zero		1
	.zero		1


	//----- nvinfo : EIATTR_EXIT_INSTR_OFFSETS
	.align		4
        /*0078*/ 	.byte	0x04, 0x1c
        /*007a*/ 	.short	(.L_75 - .L_74)


	//   ....[0]....
.L_74:
        /*007c*/ 	.word	0x000000c0


	//   ....[1]....
        /*0080*/ 	.word	0x000001c0


	//----- nvinfo : EIATTR_CBANK_PARAM_SIZE
	.align		4
.L_75:
        /*0084*/ 	.byte	0x03, 0x19
        /*0086*/ 	.short	0x0024


	//----- nvinfo : EIATTR_PARAM_CBANK
	.align		4
        /*0088*/ 	.byte	0x04, 0x0a
        /*008a*/ 	.short	(.L_77 - .L_76)
	.align		4
.L_76:
        /*008c*/ 	.word	index@(.nv.constant0._Z19updateWeightsKernelPfS_S_iif)
        /*0090*/ 	.short	0x0380
        /*0092*/ 	.short	0x0024


	//----- nvinfo : EIATTR_SW_WAR
	.align		4
.L_77:
        /*0094*/ 	.byte	0x04, 0x36
        /*0096*/ 	.short	(.L_79 - .L_78)
.L_78:
        /*0098*/ 	.word	0x00000008
.L_79:


//--------------------- .nv.info._Z20hiddenGradientKernelPfS_S_S_ii --------------------------
	.section	.nv.info._Z20hiddenGradientKernelPfS_S_S_ii,"",@"SHT_CUDA_INFO"
	.sectionflags	@""
	.align	4


	//----- nvinfo : EIATTR_CUDA_API_VERSION
	.align		4
        /*0000*/ 	.byte	0x04, 0x37
        /*0002*/ 	.short	(.L_81 - .L_80)
.L_80:
        /*0004*/ 	.word	0x00000082


	//----- nvinfo : EIATTR_KPARAM_INFO
	.align		4
.L_81:
        /*0008*/ 	.byte	0x04, 0x17
        /*000a*/ 	.short	(.L_83 - .L_82)
.L_82:
        /*000c*/ 	.word	0x00000000
        /*0010*/ 	.short	0x0005
        /*0012*/ 	.short	0x0024
        /*0014*/ 	.byte	0x00, 0xf0, 0x11, 0x00


	//----- nvinfo : EIATTR_KPARAM_INFO
	.align		4
.L_83:
        /*0018*/ 	.byte	0x04, 0x17
        /*001a*/ 	.short	(.L_85 - .L_84)
.L_84:
        /*001c*/ 	.word	0x00000000
        /*0020*/ 	.short	0x0004
        /*0022*/ 	.short	0x0020
        /*0024*/ 	.byte	0x00, 0xf0, 0x11, 0x00


	//----- nvinfo : EIATTR_KPARAM_INFO
	.align		4
.L_85:
        /*0028*/ 	.byte	0x04, 0x17
        /*002a*/ 	.short	(.L_87 - .L_86)
.L_86:
        /*002c*/ 	.word	0x00000000
        /*0030*/ 	.short	0x0003
        /*0032*/ 	.short	0x0018
        /*0034*/ 	.byte	0x00, 0xf5, 0x21, 0x00


	//----- nvinfo : EIATTR_KPARAM_INFO
	.align		4
.L_87:
        /*0038*/ 	.byte	0x04, 0x17
        /*003a*/ 	.short	(.L_89 - .L_88)
.L_88:
        /*003c*/ 	.word	0x00000000
        /*0040*/ 	.short	0x0002
        /*0042*/ 	.short	0x0010
        /*0044*/ 	.byte	0x00, 0xf5, 0x21, 0x00


	//----- nvinfo : EIATTR_KPARAM_INFO
	.align		4
.L_89:
        /*0048*/ 	.byte	0x04, 0x17
        /*004a*/ 	.short	(.L_91 - .L_90)
.L_90:
        /*004c*/ 	.word	0x00000000
        /*0050*/ 	.short	0x0001
        /*0052*/ 	.short	0x0008
        /*0054*/ 	.byte	0x00, 0xf5, 0x21, 0x00


	//----- nvinfo : EIATTR_KPARAM_INFO
	.align		4
.L_91:
        /*0058*/ 	.byte	0x04, 0x17
        /*005a*/ 	.short	(.L_93 - .L_92)
.L_92:
        /*005c*/ 	.word	0x00000000
        /*0060*/ 	.short	0x0000
        /*0062*/ 	.short	0x0000
        /*0064*/ 	.byte	0x00, 0xf5, 0x21, 0x00


	//----- nvinfo : EIATTR_SPARSE_MMA_MASK
	.align		4
.L_93:
        /*0068*/ 	.byte	0x03, 0x50
        /*006a*/ 	.short	0x0000


	//----- nvinfo : EIATTR_MAXREG_COUNT
	.align		4
        /*006c*/ 	.byte	0x03, 0x1b
        /*006e*/ 	.short	0x00ff


	//----- nvinfo : EIATTR_MERCURY_ISA_VERSION
	.align		4
        /*0070*/ 	.byte	0x03, 0x5f
        /*0072*/ 	.short	0x0101


	//----- nvinfo : EIATTR_VRC_CTA_INIT_COUNT
	.align		4
        /*0074*/ 	.byte	0x02, 0x4a
	.zero		1
	.zero		1


	//----- nvinfo : EIATTR_EXIT_INSTR_OFFSETS
	.align		4
        /*0078*/ 	.byte	0x04, 0x1c
        /*007a*/ 	.short	(.L_95 - .L_94)


	//   ....[0]....
.L_94:
        /*007c*/ 	.word	0x00000070


	//   ....[1]....
        /*0080*/ 	.word	0x00000c20


	//----- nvinfo : EIATTR_CBANK_PARAM_SIZE
	.align		4
.L_95:
        /*0084*/ 	.byte	0x03, 0x19
        /*0086*/ 	.short	0x0028


	//----- nvinfo : EIATTR_PARAM_CBANK
	.align		4
        /*0088*/ 	.byte	0x04, 0x0a
        /*008a*/ 	.short	(.L_97 - .L_96)
	.align		4
.L_96:
        /*008c*/ 	.word	index@(.nv.constant0._Z20hiddenGradientKernelPfS_S_S_ii)
        /*0090*/ 	.short	0x0380
        /*0092*/ 	.short	0x0028


	//----- nvinfo : EIATTR_SW_WAR
	.align		4
.L_97:
        /*0094*/ 	.byte	0x04, 0x36
        /*0096*/ 	.short	(.L_99 - .L_98)
.L_98:
        /*0098*/ 	.word	0x00000008
.L_99:


//--------------------- .nv.info._Z20outputGradientKernelPfS_S_i --------------------------
	.section	.nv.info._Z20outputGradientKernelPfS_S_i,"",@"SHT_CUDA_INFO"
	.sectionflags	@""
	.align	4


	//----- nvinfo : EIATTR_CUDA_API_VERSION
	.align		4
        /*0000*/ 	.byte	0x04, 0x37
        /*0002*/ 	.short	(.L_101 - .L_100)
.L_100:
        /*0004*/ 	.word	0x00000082


	//----- nvinfo : EIATTR_KPARAM_INFO
	.align		4
.L_101:
        /*0008*/ 	.byte	0x04, 0x17
        /*000a*/ 	.short	(.L_103 - .L_102)
.L_102:
        /*000c*/ 	.word	0x00000000
        /*0010*/ 	.short	0x0003
        /*0012*/ 	.short	0x0018
        /*0014*/ 	.byte	0x00, 0xf0, 0x11, 0x00


	//----- nvinfo : EIATTR_KPARAM_INFO
	.align		4
.L_103:
        /*0018*/ 	.byte	0x04, 0x17
        /*001a*/ 	.short	(.L_105 - .L_104)
.L_104:
        /*001c*/ 	.word	0x00000000
        /*0020*/ 	.short	0x0002
        /*0022*/ 	.short	0x0010
        /*0024*/ 	.byte	0x00, 0xf5, 0x21, 0x00


	//----- nvinfo : EIATTR_KPARAM_INFO
	.align		4
.L_105:
        /*0028*/ 	.byte	0x04, 0x17
        /*002a*/ 	.short	(.L_107 - .L_106)
.L_106:
        /*002c*/ 	.word	0x00000000
        /*0030*/ 	.short	0x0001
        /*0032*/ 	.short	0x0008
        /*0034*/ 	.byte	0x00, 0xf5, 0x21, 0x00


	//----- nvinfo : EIATTR_KPARAM_INFO
	.align		4
.L_107:
        /*0038*/ 	.byte	0x04, 0x17
        /*003a*/ 	.short	(.L_109 - .L_108)
.L_108:
        /*003c*/ 	.word	0x00000000
        /*0040*/ 	.short	0x0000
        /*0042*/ 	.short	0x0000
        /*0044*/ 	.byte	0x00, 0xf5, 0x21, 0x00


	//----- nvinfo : EIATTR_SPARSE_MMA_MASK
	.align		4
.L_109:
        /*0048*/ 	.byte	0x03, 0x50
        /*004a*/ 	.short	0x0000


	//----- nvinfo : EIATTR_MAXREG_COUNT
	.align		4
        /*004c*/ 	.byte	0x03, 0x1b
        /*004e*/ 	.short	0x00ff


	//----- nvinfo : EIATTR_MERCURY_ISA_VERSION
	.align		4
        /*0050*/ 	.byte	0x03, 0x5f
        /*0052*/ 	.short	0x0101


	//----- nvinfo : EIATTR_VRC_CTA_INIT_COUNT
	.align		4
        /*0054*/ 	.byte	0x02, 0x4a
	.zero		1
	.zero		1


	//----- nvinfo : EIATTR_EXIT_INSTR_OFFSETS
	.align		4
        /*0058*/ 	.byte	0x04, 0x1c
        /*005a*/ 	.short	(.L_111 - .L_110)


	//   ....[0]....
.L_110:
        /*005c*/ 	.word	0x00000070


	//   ....[1]....
        /*0060*/ 	.word	0x00000130


	//----- nvinfo : EIATTR_CBANK_PARAM_SIZE
	.align		4
.L_111:
        /*0064*/ 	.byte	0x03, 0x19
        /*0066*/ 	.short	0x001c


	//----- nvinfo : EIATTR_PARAM_CBANK
	.align		4
        /*0068*/ 	.byte	0x04, 0x0a
        /*006a*/ 	.short	(.L_113 - .L_112)
	.align		4
.L_112:
        /*006c*/ 	.word	index@(.nv.constant0._Z20outputGradientKernelPfS_S_i)
        /*0070*/ 	.short	0x0380
        /*0072*/ 	.short	0x001c


	//----- nvinfo : EIATTR_SW_WAR
	.align		4
.L_113:
        /*0074*/ 	.byte	0x04, 0x36
        /*0076*/ 	.short	(.L_115 - .L_114)
.L_114:
        /*0078*/ 	.word	0x00000008
.L_115:


//--------------------- .nv.info._Z13softmaxKernelPfi --------------------------
	.section	.nv.info._Z13softmaxKernelPfi,"",@"SHT_CUDA_INFO"
	.sectionflags	@""
	.align	4


	//----- nvinfo : EIATTR_CUDA_API_VERSION
	.align		4
        /*0000*/ 	.byte	0x04, 0x37
        /*0002*/ 	.short	(.L_117 - .L_116)
.L_116:
        /*0004*/ 	.word	0x00000082


	//----- nvinfo : EIATTR_KPARAM_INFO
	.align		4
.L_117:
        /*0008*/ 	.byte	0x04, 0x17
        /*000a*/ 	.short	(.L_119 - .L_118)
.L_118:
        /*000c*/ 	.word	0x00000000
        /*0010*/ 	.short	0x0001
        /*0012*/ 	.short	0x0008
        /*0014*/ 	.byte	0x00, 0xf0, 0x11, 0x00


	//----- nvinfo : EIATTR_KPARAM_INFO
	.align		4
.L_119:
        /*0018*/ 	.byte	0x04, 0x17
        /*001a*/ 	.short	(.L_121 - .L_120)
.L_120:
        /*001c*/ 	.word	0x00000000
        /*0020*/ 	.short	0x0000
        /*0022*/ 	.short	0x0000
        /*0024*/ 	.byte	0x00, 0xf5, 0x21, 0x00


	//----- nvinfo : EIATTR_SPARSE_MMA_MASK
	.align		4
.L_121:
        /*0028*/ 	.byte	0x03, 0x50
        /*002a*/ 	.short	0x0000


	//----- nvinfo : EIATTR_MAXREG_COUNT
	.align		4
        /*002c*/ 	.byte	0x03, 0x1b
        /*002e*/ 	.short	0x00ff


	//----- nvinfo : EIATTR_NUM_BARRIERS
	.align		4
        /*0030*/ 	.byte	0x02, 0x4c
        /*0032*/ 	.byte	0x01
	.zero		1


	//----- nvinfo : EIATTR_MERCURY_ISA_VERSION
	.align		4
        /*0034*/ 	.byte	0x03, 0x5f
        /*0036*/ 	.short	0x0101


	//----- nvinfo : EIATTR_VRC_CTA_INIT_COUNT
	.align		4
        /*0038*/ 	.byte	0x02, 0x4a
	.zero		1
	.zero		1


	//----- nvinfo : EIATTR_EXIT_INSTR_OFFSETS
	.align		4
        /*003c*/ 	.byte	0x04, 0x1c
        /*003e*/ 	.short	(.L_123 - .L_122)


	//   ....[0]....
.L_122:
        /*0040*/ 	.word	0x000004d0


	//   ....[1]....
        /*0044*/ 	.word	0x000005e0


	//----- nvinfo : EIATTR_CRS_STACK_SIZE
	.align		4
.L_123:
        /*0048*/ 	.byte	0x04, 0x1e
        /*004a*/ 	.short	(.L_125 - .L_124)
.L_124:
        /*004c*/ 	.word	0x00000000


	//----- nvinfo : EIATTR_CBANK_PARAM_SIZE
	.align		4
.L_125:
        /*0050*/ 	.byte	0x03, 0x19
        /*0052*/ 	.short	0x000c


	//----- nvinfo : EIATTR_PARAM_CBANK
	.align		4
        /*0054*/ 	.byte	0x04, 0x0a
        /*0056*/ 	.short	(.L_127 - .L_126)
	.align		4
.L_126:
        /*0058*/ 	.word	index@(.nv.constant0._Z13softmaxKernelPfi)
        /*005c*/ 	.short	0x0380
        /*005e*/ 	.short	0x000c


	//----- nvinfo : EIATTR_SW_WAR
	.align		4
.L_127:
        /*0060*/ 	.byte	0x04, 0x36
        /*0062*/ 	.short	(.L_129 - .L_128)
.L_128:
        /*0064*/ 	.word	0x00000008
.L_129:


//--------------------- .nv.info._Z10reluKernelPfi --------------------------
	.section	.nv.info._Z10reluKernelPfi,"",@"SHT_CUDA_INFO"
	.sectionflags	@""
	.align	4


	//----- nvinfo : EIATTR_CUDA_API_VERSION
	.align		4
        /*0000*/ 	.byte	0x04, 0x37
        /*0002*/ 	.short	(.L_131 - .L_130)
.L_130:
        /*0004*/ 	.word	0x00000082


	//----- nvinfo : EIATTR_KPARAM_INFO
	.align		4
.L_131:
        /*0008*/ 	.byte	0x04, 0x17
        /*000a*/ 	.short	(.L_133 - .L_132)
.L_132:
        /*000c*/ 	.word	0x00000000
        /*0010*/ 	.short	0x0001
        /*0012*/ 	.short	0x0008
        /*0014*/ 	.byte	0x00, 0xf0, 0x11, 0x00


	//----- nvinfo : EIATTR_KPARAM_INFO
	.align		4
.L_133:
        /*0018*/ 	.byte	0x04, 0x17
        /*001a*/ 	.short	(.L_135 - .L_134)
.L_134:
        /*001c*/ 	.word	0x00000000
        /*0020*/ 	.short	0x0000
        /*0022*/ 	.short	0x0000
        /*0024*/ 	.byte	0x00, 0xf5, 0x21, 0x00


	//----- nvinfo : EIATTR_SPARSE_MMA_MASK
	.align		4
.L_135:
        /*0028*/ 	.byte	0x03, 0x50
        /*002a*/ 	.short	0x0000


	//----- nvinfo : EIATTR_MAXREG_COUNT
	.align		4
        /*002c*/ 	.byte	0x03, 0x1b
        /*002e*/ 	.short	0x00ff


	//----- nvinfo : EIATTR_MERCURY_ISA_VERSION
	.align		4
        /*0030*/ 	.byte	0x03, 0x5f
        /*0032*/ 	.short	0x0101


	//----- nvinfo : EIATTR_VRC_CTA_INIT_COUNT
	.align		4
        /*0034*/ 	.byte	0x02, 0x4a
	.zero		1
	.zero		1


	//----- nvinfo : EIATTR_EXIT_INSTR_OFFSETS
	.align		4
        /*0038*/ 	.byte	0x04, 0x1c
        /*003a*/ 	.short	(.L_137 - .L_136)


	//   ....[0]....
.L_136:
        /*003c*/ 	.word	0x00000070


	//   ....[1]....
        /*0040*/ 	.word	0x000000e0


	//----- nvinfo : EIATTR_CBANK_PARAM_SIZE
	.align		4
.L_137:
        /*0044*/ 	.byte	0x03, 0x19
        /*0046*/ 	.short	0x000c


	//----- nvinfo : EIATTR_PARAM_CBANK
	.align		4
        /*0048*/ 	.byte	0x04, 0x0a
        /*004a*/ 	.short	(.L_139 - .L_138)
	.align		4
.L_138:
        /*004c*/ 	.word	index@(.nv.constant0._Z10reluKernelPfi)
        /*0050*/ 	.short	0x0380
        /*0052*/ 	.short	0x000c


	//----- nvinfo : EIATTR_SW_WAR
	.align		4
.L_139:
        /*0054*/ 	.byte	0x04, 0x36
        /*0056*/ 	.short	(.L_141 - .L_140)
.L_140:
        /*0058*/ 	.word	0x00000008
.L_141:


//--------------------- .nv.info._Z15matrixMulKernelPfS_S_S_iii --------------------------
	.section	.nv.info._Z15matrixMulKernelPfS_S_S_iii,"",@"SHT_CUDA_INFO"
	.sectionflags	@""
	.align	4


	//----- nvinfo : EIATTR_CUDA_API_VERSION
	.align		4
        /*0000*/ 	.byte	0x04, 0x37
        /*0002*/ 	.short	(.L_143 - .L_142)
.L_142:
        /*0004*/ 	.word	0x00000082


	//----- nvinfo : EIATTR_KPARAM_INFO
	.align		4
.L_143:
        /*0008*/ 	.byte	0x04, 0x17
        /*000a*/ 	.short	(.L_145 - .L_144)
.L_144:
        /*000c*/ 	.word	0x00000000
        /*0010*/ 	.short	0x0006
        /*0012*/ 	.short	0x0028
        /*0014*/ 	.byte	0x00, 0xf0, 0x11, 0x00


	//----- nvinfo : EIATTR_KPARAM_INFO
	.align		4
.L_145:
        /*0018*/ 	.byte	0x04, 0x17
        /*001a*/ 	.short	(.L_147 - .L_146)
.L_146:
        /*001c*/ 	.word	0x00000000
        /*0020*/ 	.short	0x0005
        /*0022*/ 	.short	0x0024
        /*0024*/ 	.byte	0x00, 0xf0, 0x11, 0x00


	//----- nvinfo : EIATTR_KPARAM_INFO
	.align		4
.L_147:
        /*0028*/ 	.byte	0x04, 0x17
        /*002a*/ 	.short	(.L_149 - .L_148)
.L_148:
        /*002c*/ 	.word	0x00000000
        /*0030*/ 	.short	0x0004
        /*0032*/ 	.short	0x0020
        /*0034*/ 	.byte	0x00, 0xf0, 0x11, 0x00


	//----- nvinfo : EIATTR_KPARAM_INFO
	.align		4
.L_149:
        /*0038*/ 	.byte	0x04, 0x17
        /*003a*/ 	.short	(.L_151 - .L_150)
.L_150:
        /*003c*/ 	.word	0x00000000
        /*0040*/ 	.short	0x0003
        /*0042*/ 	.short	0x0018
        /*0044*/ 	.byte	0x00, 0xf5, 0x21, 0x00


	//----- nvinfo : EIATTR_KPARAM_INFO
	.align		4
.L_151:
        /*0048*/ 	.byte	0x04, 0x17
        /*004a*/ 	.short	(.L_153 - .L_152)
.L_152:
        /*004c*/ 	.word	0x00000000
        /*0050*/ 	.short	0x0002
        /*0052*/ 	.short	0x0010
        /*0054*/ 	.byte	0x00, 0xf5, 0x21, 0x00


	//----- nvinfo : EIATTR_KPARAM_INFO
	.align		4
.L_153:
        /*0058*/ 	.byte	0x04, 0x17
        /*005a*/ 	.short	(.L_155 - .L_154)
.L_154:
        /*005c*/ 	.word	0x00000000
        /*0060*/ 	.short	0x0001
        /*0062*/ 	.short	0x0008
        /*0064*/ 	.byte	0x00, 0xf5, 0x21, 0x00


	//----- nvinfo : EIATTR_KPARAM_INFO
	.align		4
.L_155:
        /*0068*/ 	.byte	0x04, 0x17
        /*006a*/ 	.short	(.L_157 - .L_156)
.L_156:
        /*006c*/ 	.word	0x00000000
        /*0070*/ 	.short	0x0000
        /*0072*/ 	.short	0x0000
        /*0074*/ 	.byte	0x00, 0xf5, 0x21, 0x00


	//----- nvinfo : EIATTR_SPARSE_MMA_MASK
	.align		4
.L_157:
        /*0078*/ 	.byte	0x03, 0x50
        /*007a*/ 	.short	0x0000


	//----- nvinfo : EIATTR_MAXREG_COUNT
	.align		4
        /*007c*/ 	.byte	0x03, 0x1b
        /*007e*/ 	.short	0x00ff


	//----- nvinfo : EIATTR_MERCURY_ISA_VERSION
	.align		4
        /*0080*/ 	.byte	0x03, 0x5f
        /*0082*/ 	.short	0x0101


	//----- nvinfo : EIATTR_VRC_CTA_INIT_COUNT
	.align		4
        /*0084*/ 	.byte	0x02, 0x4a
	.zero		1
	.zero		1


	//----- nvinfo : EIATTR_EXIT_INSTR_OFFSETS
	.align		4
        /*0088*/ 	.byte	0x04, 0x1c
        /*008a*/ 	.short	(.L_159 - .L_158)


	//   ....[0]....
.L_158:
        /*008c*/ 	.word	0x000000d0


	//   ....[1]....
        /*0090*/ 	.word	0x000008f0


	//----- nvinfo : EIATTR_CBANK_PARAM_SIZE
	.align		4
.L_159:
        /*0094*/ 	.byte	0x03, 0x19
        /*0096*/ 	.short	0x002c


	//----- nvinfo : EIATTR_PARAM_CBANK
	.align		4
        /*0098*/ 	.byte	0x04, 0x0a
        /*009a*/ 	.short	(.L_161 - .L_160)
	.align		4
.L_160:
        /*009c*/ 	.word	index@(.nv.constant0._Z15matrixMulKernelPfS_S_S_iii)
        /*00a0*/ 	.short	0x0380
        /*00a2*/ 	.short	0x002c


	//----- nvinfo : EIATTR_SW_WAR
	.align		4
.L_161:
        /*00a4*/ 	.byte	0x04, 0x36
        /*00a6*/ 	.short	(.L_163 - .L_162)
.L_162:
        /*00a8*/ 	.word	0x00000008
.L_163:


//--------------------- .nv.callgraph             --------------------------
	.section	.nv.callgraph,"",@"SHT_CUDA_CALLGRAPH"
	.align	4
	.sectionentsize	8
	.align		4
        /*0000*/ 	.word	0x00000000
	.align		4
        /*0004*/ 	.word	0xffffffff
	.align		4
        /*0008*/ 	.word	0x00000000
	.align		4
        /*000c*/ 	.word	0xfffffffe
	.align		4
        /*0010*/ 	.word	0x00000000
	.align		4
        /*0014*/ 	.word	0xfffffffd
	.align		4
        /*0018*/ 	.word	0x00000000
	.align		4
        /*001c*/ 	.word	0xfffffffc


//--------------------- .text._Z16updateBiasKernelPfS_if --------------------------
	.section	.text._Z16updateBiasKernelPfS_if,"ax",@progbits
	.align	128
        .global         _Z16updateBiasKernelPfS_if
        .type           _Z16updateBiasKernelPfS_if,@function
        .size           _Z16updateBiasKernelPfS_if,(.L_x_35 - _Z16updateBiasKernelPfS_if)
        .other          _Z16updateBiasKernelPfS_if,@"STO_CUDA_ENTRY STV_DEFAULT"
_Z16updateBiasKernelPfS_if:
.text._Z16updateBiasKernelPfS_if:
[----:B------:R-:W-:Y:S01]  /*0000*/  LDC R1, c[0x0][0x37c] ;  /* 0x0000df00ff017b82 */ /* 0x000fe20000000800 */
[----:B------:R-:W0:Y:S07]  /*0010*/  S2R R0, SR_TID.X ;  /* 0x0000000000007919 */ /* 0x000e2e0000002100 */
[----:B------:R-:W0:Y:S01]  /*0020*/  S2UR UR4, SR_CTAID.X ;  /* 0x00000000000479c3 */ /* 0x000e220000002500 */
[----:B------:R-:W1:Y:S07]  /*0030*/  LDCU UR5, c[0x0][0x390] ;  /* 0x00007200ff0577ac */ /* 0x000e6e0008000800 */
[----:B------:R-:W0:Y:S02]  /*0040*/  LDC R7, c[0x0][0x360] ;  /* 0x0000d800ff077b82 */ /* 0x000e240000000800 */
[----:B0-----:R-:W-:-:S05]  /*0050*/  IMAD R7, R7, UR4, R0 ;  /* 0x0000000407077c24 */ /* 0x001fca000f8e0200 */
[----:B-1----:R-:W-:-:S13]  /*0060*/  ISETP.GE.AND P0, PT, R7, UR5, PT ;  /* 0x0000000507007c0c */ /* 0x002fda000bf06270 */
[----:B------:R-:W-:Y:S05]  /*0070*/  @P0 EXIT ;  /* 0x000000000000094d */ /* 0x000fea0003800000 */
[----:B------:R-:W0:Y:S01]  /*0080*/  LDC.64 R2, c[0x0][0x388] ;  /* 0x0000e200ff027b82 */ /* 0x000e220000000a00 */
[----:B------:R-:W1:Y:S01]  /*0090*/  LDCU.64 UR4, c[0x0][0x358] ;  /* 0x00006b00ff0477ac */ /* 0x000e620008000a00 */
[----:B------:R-:W2:Y:S06]  /*00a0*/  LDCU UR6, c[0x0][0x394] ;  /* 0x00007280ff0677ac */ /* 0x000eac0008000800 */
[----:B------:R-:W3:Y:S01]  /*00b0*/  LDC.64 R4, c[0x0][0x380] ;  /* 0x0000e000ff047b82 */ /* 0x000ee20000000a00 */
[----:B0-----:R-:W-:-:S06]  /*00c0*/  IMAD.WIDE R2, R7, 0x4, R2 ;  /* 0x0000000407027825 */ /* 0x001fcc00078e0202 */
[----:B-1----:R-:W2:Y:S01]  /*00d0*/  LDG.E R2, desc[UR4][R2.64] ;  /* 0x0000000402027981 */ /* 0x002ea2000c1e1900 */
[----:B---3--:R-:W-:-:S05]  /*00e0*/  IMAD.WIDE R4, R7, 0x4, R4 ;  /* 0x0000000407047825 */ /* 0x008fca00078e0204 */
[----:B------:R-:W2:Y:S02]  /*00f0*/  LDG.E R7, desc[UR4][R4.64] ;  /* 0x0000000404077981 */ /* 0x000ea4000c1e1900 */
[----:B--2---:R-:W-:-:S05]  /*0100*/  FFMA R7, -R2, UR6, R7 ;  /* 0x0000000602077c23 */ /* 0x004fca0008000107 */
[----:B------:R-:W-:Y:S01]  /*0110*/  STG.E desc[UR4][R4.64], R7 ;  /* 0x0000000704007986 */ /* 0x000fe2000c101904 */
[----:B------:R-:W-:Y:S05]  /*0120*/  EXIT ;  /* 0x000000000000794d */ /* 0x000fea0003800000 */
.L_x_0:
[----:B------:R-:W-:-:S00]  /*0130*/  BRA `(.L_x_0) ;  /* 0xfffffffc00fc7947 */ /* 0x000fc0000383ffff */
[----:B------:R-:W-:-:S00]  /*0140*/  NOP ;  /* 0x0000000000007918 */ /* 0x000fc00000000000 */
        /* <DEDUP_REMOVED lines=11> */
.L_x_35:


//--------------------- .text._Z19updateWeightsKernelPfS_S_iif --------------------------
	.section	.text._Z19updateWeightsKernelPfS_S_iif,"ax",@progbits
	.align	128
        .global         _Z19updateWeightsKernelPfS_S_iif
        .type           _Z19updateWeightsKernelPfS_S_iif,@function
        .size           _Z19updateWeightsKernelPfS_S_iif,(.L_x_36 - _Z19updateWeightsKernelPfS_S_iif)
        .other          _Z19updateWeightsKernelPfS_S_iif,@"STO_CUDA_ENTRY STV_DEFAULT"
_Z19updateWeightsKernelPfS_S_iif:
.text._Z19updateWeightsKernelPfS_S_iif:
[----:B------:R-:W-:Y:S01]  /*0000*/  LDC R1, c[0x0][0x37c] ;  /* 0x0000df00ff017b82 */ /* 0x000fe20000000800 */
[----:B------:R-:W0:Y:S07]  /*0010*/  S2R R3, SR_TID.X ;  /* 0x0000000000037919 */ /* 0x000e2e0000002100 */
[----:B------:R-:W1:Y:S01]  /*0020*/  LDC R9, c[0x0][0x364] ;  /* 0x0000d900ff097b82 */ /* 0x000e620000000800 */
[----:B------:R-:W2:Y:S01]  /*0030*/  LDCU.64 UR6, c[0x0][0x398] ;  /* 0x00007300ff0677ac */ /* 0x000ea20008000a00 */
[----:B------:R-:W1:Y:S06]  /*0040*/  S2R R2, SR_TID.Y ;  /* 0x0000000000027919 */ /* 0x000e6c0000002200 */
[----:B------:R-:W0:Y:S08]  /*0050*/  S2UR UR5, SR_CTAID.X ;  /* 0x00000000000579c3 */ /* 0x000e300000002500 */
[----:B------:R-:W0:Y:S08]  /*0060*/  LDC R0, c[0x0][0x360] ;  /* 0x0000d800ff007b82 */ /* 0x000e300000000800 */
[----:B------:R-:W1:Y:S01]  /*0070*/  S2UR UR4, SR_CTAID.Y ;  /* 0x00000000000479c3 */ /* 0x000e620000002600 */
[----:B0-----:R-:W-:-:S05]  /*0080*/  IMAD R0, R0, UR5, R3 ;  /* 0x0000000500007c24 */ /* 0x001fca000f8e0203 */
[----:B--2---:R-:W-:Y:S01]  /*0090*/  ISETP.GE.AND P0, PT, R0, UR7, PT ;  /* 0x0000000700007c0c */ /* 0x004fe2000bf06270 */
[----:B-1----:R-:W-:-:S05]  /*00a0*/  IMAD R9, R9, UR4, R2 ;  /* 0x0000000409097c24 */ /* 0x002fca000f8e0202 */
[----:B------:R-:W-:-:S13]  /*00b0*/  ISETP.GE.OR P0, PT, R9, UR6, P0 ;  /* 0x0000000609007c0c */ /* 0x000fda0008706670 */
[----:B------:R-:W-:Y:S05]  /*00c0*/  @P0 EXIT ;  /* 0x000000000000094d */ /* 0x000fea0003800000 */
[----:B------:R-:W0:Y:S01]  /*00d0*/  LDC.64 R2, c[0x0][0x388] ;  /* 0x0000e200ff027b82 */ /* 0x000e220000000a00 */
[----:B------:R-:W1:Y:S01]  /*00e0*/  LDCU.64 UR4, c[0x0][0x358] ;  /* 0x00006b00ff0477ac */ /* 0x000e620008000a00 */
[----:B------:R-:W2:Y:S06]  /*00f0*/  LDCU UR6, c[0x0][0x3a0] ;  /* 0x00007400ff0677ac */ /* 0x000eac0008000800 */
[----:B------:R-:W3:Y:S08]  /*0100*/  LDC.64 R4, c[0x0][0x390] ;  /* 0x0000e400ff047b82 */ /* 0x000ef00000000a00 */
[----:B------:R-:W4:Y:S01]  /*0110*/  LDC.64 R6, c[0x0][0x380] ;  /* 0x0000e000ff067b82 */ /* 0x000f220000000a00 */
[----:B0-----:R-:W-:-:S04]  /*0120*/  IMAD.WIDE.U32 R2, R9, 0x4, R2 ;  /* 0x0000000409027825 */ /* 0x001fc800078e0002 */
[----:B------:R-:W-:Y:S02]  /*0130*/  IMAD R9, R9, UR7, R0 ;  /* 0x0000000709097c24 */ /* 0x000fe4000f8e0200 */
[----:B-1----:R-:W2:Y:S01]  /*0140*/  LDG.E R2, desc[UR4][R2.64] ;  /* 0x0000000402027981 */ /* 0x002ea2000c1e1900 */
[----:B---3--:R-:W-:-:S06]  /*0150*/  IMAD.WIDE R4, R0, 0x4, R4 ;  /* 0x0000000400047825 */ /* 0x008fcc00078e0204 */
[----:B------:R-:W3:Y:S01]  /*0160*/  LDG.E R5, desc[UR4][R4.64] ;  /* 0x0000000404057981 */ /* 0x000ee2000c1e1900 */
[----:B----4-:R-:W-:-:S05]  /*0170*/  IMAD.WIDE R6, R9, 0x4, R6 ;  /* 0x0000000409067825 */ /* 0x010fca00078e0206 */
[----:B------:R-:W3:Y:S01]  /*0180*/  LDG.E R9, desc[UR4][R6.64] ;  /* 0x0000000406097981 */ /* 0x000ee2000c1e1900 */
[----:B--2---:R-:W-:-:S04]  /*0190*/  FMUL R0, R2, UR6 ;  /* 0x0000000602007c20 */ /* 0x004fc80008400000 */
[----:B---3--:R-:W-:-:S05]  /*01a0*/  FFMA R9, -R0, R5, R9 ;  /* 0x0000000500097223 */ /* 0x008fca0000000109 */
[----:B------:R-:W-:Y:S01]  /*01b0*/  STG.E desc[UR4][R6.64], R9 ;  /* 0x0000000906007986 */ /* 0x000fe2000c101904 */
[----:B------:R-:W-:Y:S05]  /*01c0*/  EXIT ;  /* 0x000000000000794d */ /* 0x000fea0003800000 */
.L_x_1:
        /* <DEDUP_REMOVED lines=11> */
.L_x_36:


//--------------------- .text._Z20hiddenGradientKernelPfS_S_S_ii --------------------------
	.section	.text._Z20hiddenGradientKernelPfS_S_S_ii,"ax",@progbits
	.align	128
        .global         _Z20hiddenGradientKernelPfS_S_S_ii
        .type           _Z20hiddenGradientKernelPfS_S_S_ii,@function
        .size           _Z20hiddenGradientKernelPfS_S_S_ii,(.L_x_37 - _Z20hiddenGradientKernelPfS_S_S_ii)
        .other          _Z20hiddenGradientKernelPfS_S_S_ii,@"STO_CUDA_ENTRY STV_DEFAULT"
_Z20hiddenGradientKernelPfS_S_S_ii:
.text._Z20hiddenGradientKernelPfS_S_S_ii:
[----:B------:R-:W-:Y:S01]  /*0000*/  LDC R1, c[0x0][0x37c] ;  /* 0x0000df00ff017b82 */ /* 0x000fe20000000800 */
[----:B------:R-:W0:Y:S07]  /*0010*/  S2R R2, SR_TID.X ;  /* 0x0000000000027919 */ /* 0x000e2e0000002100 */
[----:B------:R-:W0:Y:S08]  /*0020*/  S2UR UR4, SR_CTAID.X ;  /* 0x00000000000479c3 */ /* 0x000e300000002500 */
[----:B------:R-:W0:Y:S08]  /*0030*/  LDC R3, c[0x0][0x360] ;  /* 0x0000d800ff037b82 */ /* 0x000e300000000800 */
[----:B------:R-:W1:Y:S01]  /*0040*/  LDC R0, c[0x0][0x3a0] ;  /* 0x0000e800ff007b82 */ /* 0x000e620000000800 */
[----:B0-----:R-:W-:-:S05]  /*0050*/  IMAD R3, R3, UR4, R2 ;  /* 0x0000000403037c24 */ /* 0x001fca000f8e0202 */
[----:B-1----:R-:W-:-:S13]  /*0060*/  ISETP.GE.AND P0, PT, R3, R0, PT ;  /* 0x000000000300720c */ /* 0x002fda0003f06270 */
[----:B------:R-:W-:Y:S05]  /*0070*/  @P0 EXIT ;  /* 0x000000000000094d */ /* 0x000fea0003800000 */
[----:B------:R-:W0:Y:S01]  /*0080*/  LDCU UR6, c[0x0][0x3a4] ;  /* 0x00007480ff0677ac */ /* 0x000e220008000800 */
[----:B------:R-:W-:Y:S01]  /*0090*/  HFMA2 R16, -RZ, RZ, 0, 0 ;  /* 0x00000000ff107431 */ /* 0x000fe200000001ff */
[----:B------:R-:W1:Y:S01]  /*00a0*/  LDCU.64 UR10, c[0x0][0x358] ;  /* 0x00006b00ff0a77ac */ /* 0x000e620008000a00 */
[----:B0-----:R-:W-:-:S09]  /*00b0*/  UISETP.GE.AND UP0, UPT, UR6, 0x1, UPT ;  /* 0x000000010600788c */ /* 0x001fd2000bf06270 */
[----:B-1----:R-:W-:Y:S05]  /*00c0*/  BRA.U !UP0, `(.L_x_2) ;  /* 0x0000000908b47547 */ /* 0x002fea000b800000 */
[----:B------:R-:W-:Y:S01]  /*00d0*/  UISETP.GE.U32.AND UP1, UPT, UR6, 0x10, UPT ;  /* 0x000000100600788c */ /* 0x000fe2000bf26070 */
[----:B------:R-:W-:Y:S01]  /*00e0*/  MOV R16, RZ ;  /* 0x000000ff00107202 */ /* 0x000fe20000000f00 */
[----:B------:R-:W-:Y:S01]  /*00f0*/  ULOP3.LUT UR7, UR6, 0xf, URZ, 0xc0, !UPT ;  /* 0x0000000f06077892 */ /* 0x000fe2000f8ec0ff */
[----:B------:R-:W-:-:S03]  /*0100*/  MOV R2, RZ ;  /* 0x000000ff00027202 */ /* 0x000fc60000000f00 */
[----:B------:R-:W-:-:S03]  /*0110*/  UISETP.NE.AND UP0, UPT, UR7, URZ, UPT ;  /* 0x000000ff0700728c */ /* 0x000fc6000bf05270 */
[----:B------:R-:W-:Y:S08]  /*0120*/  BRA.U !UP1, `(.L_x_3) ;  /* 0x0000000509447547 */ /* 0x000ff0000b800000 */
[----:B------:R-:W0:Y:S01]  /*0130*/  LDCU.64 UR4, c[0x0][0x388] ;  /* 0x00007100ff0477ac */ /* 0x000e220008000a00 */
[----:B------:R-:W-:Y:S02]  /*0140*/  MOV R16, RZ ;  /* 0x000000ff00107202 */ /* 0x000fe40000000f00 */
[----:B------:R-:W-:Y:S01]  /*0150*/  MOV R5, R3 ;  /* 0x0000000300057202 */ /* 0x000fe20000000f00 */
[----:B------:R-:W-:-:S04]  /*0160*/  ULOP3.LUT UR8, UR6, 0x7ffffff0, URZ, 0xc0, !UPT ;  /* 0x7ffffff006087892 */ /* 0x000fc8000f8ec0ff */
[----:B------:R-:W-:Y:S02]  /*0170*/  UIADD3 UR9, UPT, UPT, -UR8, URZ, URZ ;  /* 0x000000ff08097290 */ /* 0x000fe4000fffe1ff */
[----:B------:R-:W-:Y:S01]  /*0180*/  MOV R2, UR8 ;  /* 0x0000000800027c02 */ /* 0x000fe20008000f00 */
[----:B0-----:R-:W-:-:S04]  /*0190*/  UIADD3 UR4, UP1, UPT, UR4, 0x20, URZ ;  /* 0x0000002004047890 */ /* 0x001fc8000ff3e0ff */
[----:B------:R-:W-:Y:S02]  /*01a0*/  UIADD3.X UR5, UPT, UPT, URZ, UR5, URZ, UP1, !UPT ;  /* 0x00000005ff057290 */ /* 0x000fe40008ffe4ff */
[----:B------:R-:W-:-:S04]  /*01b0*/  MOV R10, UR4 ;  /* 0x00000004000a7c02 */ /* 0x000fc80008000f00 */
[----:B------:R-:W-:-:S07]  /*01c0*/  MOV R11, UR5 ;  /* 0x00000005000b7c02 */ /* 0x000fce0008000f00 */
.L_x_4:
[----:B------:R-:W0:Y:S01]  /*01d0*/  LDC.64 R8, c[0x0][0x380] ;  /* 0x0000e000ff087b82 */ /* 0x000e220000000a00 */
[----:B------:R-:W2:Y:S04]  /*01e0*/  LDG.E R17, desc[UR10][R10.64+-0x20] ;  /* 0xffffe00a0a117981 */ /* 0x000ea8000c1e1900 */
[----:B------:R-:W3:Y:S04]  /*01f0*/  LDG.E R19, desc[UR10][R10.64+-0x1c] ;  /* 0xffffe40a0a137981 */ /* 0x000ee8000c1e1900 */
[----:B------:R-:W4:Y:S04]  /*0200*/  LDG.E R27, desc[UR10][R10.64+-0x18] ;  /* 0xffffe80a0a1b7981 */ /* 0x000f28000c1e1900 */
[----:B------:R-:W5:Y:S04]  /*0210*/  LDG.E R7, desc[UR10][R10.64+-0x14] ;  /* 0xffffec0a0a077981 */ /* 0x000f68000c1e1900 */
[----:B------:R-:W5:Y:S01]  /*0220*/  LDG.E R20, desc[UR10][R10.64+-0x8] ;  /* 0xfffff80a0a147981 */ /* 0x000f62000c1e1900 */
[----:B0-----:R-:W-:-:S05]  /*0230*/  IMAD.WIDE R8, R5, 0x4, R8 ;  /* 0x0000000405087825 */ /* 0x001fca00078e0208 */
[----:B------:R-:W2:Y:S01]  /*0240*/  LDG.E R26, desc[UR10][R8.64] ;  /* 0x0000000a081a7981 */ /* 0x000ea2000c1e1900 */
[----:B------:R-:W-:-:S05]  /*0250*/  IMAD.WIDE R12, R0, 0x4, R8 ;  /* 0x00000004000c7825 */ /* 0x000fca00078e0208 */
[----:B------:R-:W3:Y:S01]  /*0260*/  LDG.E R18, desc[UR10][R12.64] ;  /* 0x0000000a0c127981 */ /* 0x000ee2000c1e1900 */
[----:B------:R-:W-:-:S03]  /*0270*/  IMAD.WIDE R22, R0, 0x4, R12 ;  /* 0x0000000400167825 */ /* 0x000fc600078e020c */
[----:B------:R-:W5:Y:S01]  /*0280*/  LDG.E R9, desc[UR10][R10.64+-0x10] ;  /* 0xfffff00a0a097981 */ /* 0x000f62000c1e1900 */
[----:B------:R-:W-:-:S03]  /*0290*/  IMAD.WIDE R14, R0, 0x4, R22 ;  /* 0x00000004000e7825 */ /* 0x000fc600078e0216 */
[----:B------:R-:W4:Y:S04]  /*02a0*/  LDG.E R24, desc[UR10][R22.64] ;  /* 0x0000000a16187981 */ /* 0x000f28000c1e1900 */
[----:B------:R-:W5:Y:S01]  /*02b0*/  LDG.E R4, desc[UR10][R14.64] ;  /* 0x0000000a0e047981 */ /* 0x000f62000c1e1900 */
[----:B------:R-:W-:-:S03]  /*02c0*/  IMAD.WIDE R28, R0, 0x4, R14 ;  /* 0x00000004001c7825 */ /* 0x000fc600078e020e */
[----:B------:R-:W5:Y:S04]  /*02d0*/  LDG.E R8, desc[UR10][R10.64+-0xc] ;  /* 0xfffff40a0a087981 */ /* 0x000f68000c1e1900 */
[----:B------:R0:W5:Y:S02]  /*02e0*/  LDG.E R6, desc[UR10][R28.64] ;  /* 0x0000000a1c067981 */ /* 0x000164000c1e1900 */
[----:B0-----:R-:W-:-:S05]  /*02f0*/  IMAD.WIDE R28, R0, 0x4, R28 ;  /* 0x00000004001c7825 */ /* 0x001fca00078e021c */
[----:B------:R-:W5:Y:S01]  /*0300*/  LDG.E R21, desc[UR10][R28.64] ;  /* 0x0000000a1c157981 */ /* 0x000f62000c1e1900 */
[----:B------:R-:W-:-:S05]  /*0310*/  IMAD.WIDE R22, R0, 0x4, R28 ;  /* 0x0000000400167825 */ /* 0x000fca00078e021c */
[----:B------:R0:W5:Y:S01]  /*0320*/  LDG.E R25, desc[UR10][R22.64] ;  /* 0x0000000a16197981 */ /* 0x000162000c1e1900 */
[----:B------:R-:W-:-:S03]  /*0330*/  IMAD.WIDE R12, R0, 0x4, R22 ;  /* 0x00000004000c7825 */ /* 0x000fc600078e0216 */
[----:B------:R-:W5:Y:S01]  /*0340*/  LDG.E R29, desc[UR10][R10.64+-0x4] ;  /* 0xfffffc0a0a1d7981 */ /* 0x000f62000c1e1900 */
[----:B------:R-:W-:-:S03]  /*0350*/  IMAD.WIDE R14, R0, 0x4, R12 ;  /* 0x00000004000e7825 */ /* 0x000fc600078e020c */
[----:B------:R-:W5:Y:S04]  /*0360*/  LDG.E R12, desc[UR10][R12.64] ;  /* 0x0000000a0c0c7981 */ /* 0x000f68000c1e1900 */
[----:B------:R-:W5:Y:S01]  /*0370*/  LDG.E R13, desc[UR10][R10.64+0x8] ;  /* 0x0000080a0a0d7981 */ /* 0x000f62000c1e1900 */
[----:B--2---:R-:W-:Y:S01]  /*0380*/  FFMA R26, R26, R17, R16 ;  /* 0x000000111a1a7223 */ /* 0x004fe20000000010 */
[----:B------:R-:W-:Y:S02]  /*0390*/  IMAD.WIDE R16, R0, 0x4, R14 ;  /* 0x0000000400107825 */ /* 0x000fe400078e020e */
[----:B------:R-:W2:Y:S02]  /*03a0*/  LDG.E R14, desc[UR10][R14.64] ;  /* 0x0000000a0e0e7981 */ /* 0x000ea4000c1e1900 */
[----:B---3--:R-:W-:Y:S01]  /*03b0*/  FFMA R26, R18, R19, R26 ;  /* 0x00000013121a7223 */ /* 0x008fe2000000001a */
[----:B------:R-:W-:-:S02]  /*03c0*/  IMAD.WIDE R18, R0, 0x4, R16 ;  /* 0x0000000400127825 */ /* 0x000fc400078e0210 */
[----:B------:R-:W3:Y:S02]  /*03d0*/  LDG.E R16, desc[UR10][R16.64] ;  /* 0x0000000a10107981 */ /* 0x000ee4000c1e1900 */
[----:B0-----:R-:W-:-:S04]  /*03e0*/  IMAD.WIDE R22, R0, 0x4, R18 ;  /* 0x0000000400167825 */ /* 0x001fc800078e0212 */
[----:B----4-:R-:W-:Y:S01]  /*03f0*/  FFMA R27, R24, R27, R26 ;  /* 0x0000001b181b7223 */ /* 0x010fe2000000001a */
[----:B------:R-:W4:Y:S04]  /*0400*/  LDG.E R18, desc[UR10][R18.64] ;  /* 0x0000000a12127981 */ /* 0x000f28000c1e1900 */
[----:B------:R-:W2:Y:S01]  /*0410*/  LDG.E R24, desc[UR10][R10.64] ;  /* 0x0000000a0a187981 */ /* 0x000ea2000c1e1900 */
[----:B-----5:R-:W-:Y:S01]  /*0420*/  FFMA R7, R4, R7, R27 ;  /* 0x0000000704077223 */ /* 0x020fe2000000001b */
[----:B------:R-:W-:Y:S02]  /*0430*/  IMAD.WIDE R26, R0, 0x4, R22 ;  /* 0x00000004001a7825 */ /* 0x000fe400078e0216 */
[----:B------:R-:W3:Y:S02]  /*0440*/  LDG.E R4, desc[UR10][R10.64+0x4] ;  /* 0x0000040a0a047981 */ /* 0x000ee4000c1e1900 */
[----:B------:R-:W-:Y:S01]  /*0450*/  FFMA R28, R6, R9, R7 ;  /* 0x00000009061c7223 */ /* 0x000fe20000000007 */
[C---:B------:R-:W-:Y:S01]  /*0460*/  IMAD.WIDE R6, R0.reuse, 0x4, R26 ;  /* 0x0000000400067825 */ /* 0x040fe200078e021a */
[----:B------:R-:W5:Y:S04]  /*0470*/  LDG.E R22, desc[UR10][R22.64] ;  /* 0x0000000a16167981 */ /* 0x000f68000c1e1900 */
[----:B------:R-:W5:Y:S04]  /*0480*/  LDG.E R15, desc[UR10][R10.64+0xc] ;  /* 0x00000c0a0a0f7981 */ /* 0x000f68000c1e1900 */
[----:B------:R-:W5:Y:S04]  /*0490*/  LDG.E R26, desc[UR10][R26.64] ;  /* 0x0000000a1a1a7981 */ /* 0x000f68000c1e1900 */
[----:B------:R-:W5:Y:S01]  /*04a0*/  LDG.E R17, desc[UR10][R10.64+0x10] ;  /* 0x0000100a0a117981 */ /* 0x000f62000c1e1900 */
[----:B------:R-:W-:Y:S01]  /*04b0*/  FFMA R28, R21, R8, R28 ;  /* 0x00000008151c7223 */ /* 0x000fe2000000001c */
[----:B------:R-:W-:-:S02]  /*04c0*/  IMAD.WIDE R8, R0, 0x4, R6 ;  /* 0x0000000400087825 */ /* 0x000fc400078e0206 */
[----:B------:R0:W5:Y:S04]  /*04d0*/  LDG.E R6, desc[UR10][R6.64] ;  /* 0x0000000a06067981 */ /* 0x000168000c1e1900 */
[----:B------:R-:W5:Y:S04]  /*04e0*/  LDG.E R23, desc[UR10][R10.64+0x14] ;  /* 0x0000140a0a177981 */ /* 0x000f68000c1e1900 */
[----:B------:R-:W5:Y:S01]  /*04f0*/  LDG.E R19, desc[UR10][R8.64] ;  /* 0x0000000a08137981 */ /* 0x000f62000c1e1900 */
[----:B0-----:R-:W-:Y:S01]  /*0500*/  FFMA R7, R25, R20, R28 ;  /* 0x0000001419077223 */ /* 0x001fe2000000001c */
[----:B------:R-:W-:-:S02]  /*0510*/  IMAD.WIDE R20, R0, 0x4, R8 ;  /* 0x0000000400147825 */ /* 0x000fc400078e0208 */
[----:B------:R-:W5:Y:S04]  /*0520*/  LDG.E R28, desc[UR10][R10.64+0x18] ;  /* 0x0000180a0a1c7981 */ /* 0x000f68000c1e1900 */
[----:B------:R0:W5:Y:S04]  /*0530*/  LDG.E R25, desc[UR10][R10.64+0x1c] ;  /* 0x00001c0a0a197981 */ /* 0x000168000c1e1900 */
[----:B------:R-:W5:Y:S01]  /*0540*/  LDG.E R20, desc[UR10][R20.64] ;  /* 0x0000000a14147981 */ /* 0x000f62000c1e1900 */
[----:B------:R-:W-:Y:S01]  /*0550*/  FFMA R29, R12, R29, R7 ;  /* 0x0000001d0c1d7223 */ /* 0x000fe20000000007 */
[----:B------:R-:W-:-:S04]  /*0560*/  UIADD3 UR9, UPT, UPT, UR9, 0x10, URZ ;  /* 0x0000001009097890 */ /* 0x000fc8000fffe0ff */
[----:B------:R-:W-:Y:S01]  /*0570*/  UISETP.NE.AND UP1, UPT, UR9, URZ, UPT ;  /* 0x000000ff0900728c */ /* 0x000fe2000bf25270 */
[----:B0-----:R-:W-:Y:S02]  /*0580*/  IADD3 R10, P0, PT, R10, 0x40, RZ ;  /* 0x000000400a0a7810 */ /* 0x001fe40007f1e0ff */
[----:B------:R-:W-:Y:S02]  /*0590*/  LEA R5, R0, R5, 0x4 ;  /* 0x0000000500057211 */ /* 0x000fe400078e20ff */
[----:B------:R-:W-:Y:S01]  /*05a0*/  IADD3.X R11, PT, PT, RZ, R11, RZ, P0, !PT ;  /* 0x0000000bff0b7210 */ /* 0x000fe200007fe4ff */
[----:B--2---:R-:W-:-:S04]  /*05b0*/  FFMA R29, R14, R24, R29 ;  /* 0x000000180e1d7223 */ /* 0x004fc8000000001d */
[----:B---3--:R-:W-:-:S04]  /*05c0*/  FFMA R29, R16, R4, R29 ;  /* 0x00000004101d7223 */ /* 0x008fc8000000001d */
[----:B----4-:R-:W-:-:S04]  /*05d0*/  FFMA R13, R18, R13, R29 ;  /* 0x0000000d120d7223 */ /* 0x010fc8000000001d */
[----:B-----5:R-:W-:-:S04]  /*05e0*/  FFMA R13, R22, R15, R13 ;  /* 0x0000000f160d7223 */ /* 0x020fc8000000000d */
[----:B------:R-:W-:-:S04]  /*05f0*/  FFMA R13, R26, R17, R13 ;  /* 0x000000111a0d7223 */ /* 0x000fc8000000000d */
[----:B------:R-:W-:-:S04]  /*0600*/  FFMA R6, R6, R23, R13 ;  /* 0x0000001706067223 */ /* 0x000fc8000000000d */
[----:B------:R-:W-:-:S04]  /*0610*/  FFMA R19, R19, R28, R6 ;  /* 0x0000001c13137223 */ /* 0x000fc80000000006 */
[----:B------:R-:W-:Y:S01]  /*0620*/  FFMA R16, R20, R25, R19 ;  /* 0x0000001914107223 */ /* 0x000fe20000000013 */
[----:B------:R-:W-:Y:S06]  /*0630*/  BRA.U UP1, `(.L_x_4) ;  /* 0xfffffff901e47547 */ /* 0x000fec000b83ffff */
.L_x_3:
[----:B------:R-:W-:Y:S05]  /*0640*/  BRA.U !UP0, `(.L_x_2) ;  /* 0x0000000508547547 */ /* 0x000fea000b800000 */
[----:B------:R-:W-:Y:S02]  /*0650*/  UISETP.GE.U32.AND UP0, UPT, UR7, 0x8, UPT ;  /* 0x000000080700788c */ /* 0x000fe4000bf06070 */
[----:B------:R-:W-:-:S04]  /*0660*/  ULOP3.LUT UR5, UR6, 0x7, URZ, 0xc0, !UPT ;  /* 0x0000000706057892 */ /* 0x000fc8000f8ec0ff */
[----:B------:R-:W-:-:S03]  /*0670*/  UISETP.NE.AND UP1, UPT, UR5, URZ, UPT ;  /* 0x000000ff0500728c */ /* 0x000fc6000bf25270 */
[----:B------:R-:W-:Y:S08]  /*0680*/  BRA.U !UP0, `(.L_x_5) ;  /* 0x0000000108947547 */ /* 0x000ff0000b800000 */
[----:B------:R-:W0:Y:S01]  /*0690*/  LDC.64 R12, c[0x0][0x380] ;  /* 0x0000e000ff0c7b82 */ /* 0x000e220000000a00 */
[----:B------:R-:W-:-:S07]  /*06a0*/  IMAD R7, R2, R0, R3 ;  /* 0x0000000002077224 */ /* 0x000fce00078e0203 */
[----:B------:R-:W1:Y:S01]  /*06b0*/  LDC.64 R4, c[0x0][0x388] ;  /* 0x0000e200ff047b82 */ /* 0x000e620000000a00 */
[----:B0-----:R-:W-:-:S05]  /*06c0*/  IMAD.WIDE R12, R7, 0x4, R12 ;  /* 0x00000004070c7825 */ /* 0x001fca00078e020c */
[----:B------:R0:W2:Y:S01]  /*06d0*/  LDG.E R21, desc[UR10][R12.64] ;  /* 0x0000000a0c157981 */ /* 0x0000a2000c1e1900 */
[----:B------:R-:W-:-:S04]  /*06e0*/  IMAD.WIDE R14, R0, 0x4, R12 ;  /* 0x00000004000e7825 */ /* 0x000fc800078e020c */
[----:B-1----:R-:W-:Y:S01]  /*06f0*/  IMAD.WIDE.U32 R4, R2, 0x4, R4 ;  /* 0x0000000402047825 */ /* 0x002fe200078e0004 */
[----:B------:R1:W3:Y:S03]  /*0700*/  LDG.E R18, desc[UR10][R14.64] ;  /* 0x0000000a0e127981 */ /* 0x0002e6000c1e1900 */
[C---:B------:R-:W-:Y:S01]  /*0710*/  IMAD.WIDE R24, R0.reuse, 0x4, R14 ;  /* 0x0000000400187825 */ /* 0x040fe200078e020e */
[----:B------:R-:W2:Y:S04]  /*0720*/  LDG.E R17, desc[UR10][R4.64] ;  /* 0x0000000a04117981 */ /* 0x000ea8000c1e1900 */
[----:B------:R-:W3:Y:S01]  /*0730*/  LDG.E R19, desc[UR10][R4.64+0x4] ;  /* 0x0000040a04137981 */ /* 0x000ee2000c1e1900 */
[----:B------:R-:W-:-:S03]  /*0740*/  IMAD.WIDE R8, R0, 0x4, R24 ;  /* 0x0000000400087825 */ /* 0x000fc600078e0218 */
[----:B------:R-:W4:Y:S01]  /*0750*/  LDG.E R20, desc[UR10][R24.64] ;  /* 0x0000000a18147981 */ /* 0x000f22000c1e1900 */
[----:B------:R-:W-:-:S03]  /*0760*/  IMAD.WIDE R10, R0, 0x4, R8 ;  /* 0x00000004000a7825 */ /* 0x000fc600078e0208 */
[----:B------:R-:W4:Y:S04]  /*0770*/  LDG.E R23, desc[UR10][R4.64+0x8] ;  /* 0x0000080a04177981 */ /* 0x000f28000c1e1900 */
[----:B------:R-:W5:Y:S01]  /*0780*/  LDG.E R8, desc[UR10][R8.64] ;  /* 0x0000000a08087981 */ /* 0x000f62000c1e1900 */
[----:B------:R-:W-:-:S03]  /*0790*/  IMAD.WIDE R6, R0, 0x4, R10 ;  /* 0x0000000400067825 */ /* 0x000fc600078e020a */
[----:B------:R-:W5:Y:S01]  /*07a0*/  LDG.E R27, desc[UR10][R4.64+0xc] ;  /* 0x00000c0a041b7981 */ /* 0x000f62000c1e1900 */
[----:B0-----:R-:W-:-:S03]  /*07b0*/  IMAD.WIDE R12, R0, 0x4, R6 ;  /* 0x00000004000c7825 */ /* 0x001fc600078e0206 */
[----:B------:R-:W5:Y:S04]  /*07c0*/  LDG.E R10, desc[UR10][R10.64] ;  /* 0x0000000a0a0a7981 */ /* 0x000f68000c1e1900 */
[----:B------:R-:W5:Y:S01]  /*07d0*/  LDG.E R29, desc[UR10][R4.64+0x10] ;  /* 0x0000100a041d7981 */ /* 0x000f62000c1e1900 */
[----:B-1----:R-:W-:-:S03]  /*07e0*/  IMAD.WIDE R14, R0, 0x4, R12 ;  /* 0x00000004000e7825 */ /* 0x002fc600078e020c */
[----:B------:R-:W5:Y:S04]  /*07f0*/  LDG.E R6, desc[UR10][R6.64] ;  /* 0x0000000a06067981 */ /* 0x000f68000c1e1900 */
[----:B------:R-:W5:Y:S04]  /*0800*/  LDG.E R22, desc[UR10][R4.64+0x14] ;  /* 0x0000140a04167981 */ /* 0x000f68000c1e1900 */
[----:B------:R-:W5:Y:S04]  /*0810*/  LDG.E R12, desc[UR10][R12.64] ;  /* 0x0000000a0c0c7981 */ /* 0x000f68000c1e1900 */
[----:B------:R-:W5:Y:S04]  /*0820*/  LDG.E R25, desc[UR10][R4.64+0x18] ;  /* 0x0000180a04197981 */ /* 0x000f68000c1e1900 */
[----:B------:R-:W5:Y:S04]  /*0830*/  LDG.E R14, desc[UR10][R14.64] ;  /* 0x0000000a0e0e7981 */ /* 0x000f68000c1e1900 */
[----:B------:R-:W5:Y:S01]  /*0840*/  LDG.E R9, desc[UR10][R4.64+0x1c] ;  /* 0x00001c0a04097981 */ /* 0x000f62000c1e1900 */
[----:B------:R-:W-:Y:S01]  /*0850*/  IADD3 R2, PT, PT, R2, 0x8, RZ ;  /* 0x0000000802027810 */ /* 0x000fe20007ffe0ff */
[----:B--2---:R-:W-:-:S04]  /*0860*/  FFMA R17, R21, R17, R16 ;  /* 0x0000001115117223 */ /* 0x004fc80000000010 */
[----:B---3--:R-:W-:-:S04]  /*0870*/  FFMA R17, R18, R19, R17 ;  /* 0x0000001312117223 */ /* 0x008fc80000000011 */
[----:B----4-:R-:W-:-:S04]  /*0880*/  FFMA R17, R20, R23, R17 ;  /* 0x0000001714117223 */ /* 0x010fc80000000011 */
[----:B-----5:R-:W-:-:S04]  /*0890*/  FFMA R17, R8, R27, R17 ;  /* 0x0000001b08117223 */ /* 0x020fc80000000011 */
[----:B------:R-:W-:-:S04]  /*08a0*/  FFMA R17, R10, R29, R17 ;  /* 0x0000001d0a117223 */ /* 0x000fc80000000011 */
[----:B------:R-:W-:-:S04]  /*08b0*/  FFMA R17, R6, R22, R17 ;  /* 0x0000001606117223 */ /* 0x000fc80000000011 */
[----:B------:R-:W-:-:S04]  /*08c0*/  FFMA R17, R12, R25, R17 ;  /* 0x000000190c117223 */ /* 0x000fc80000000011 */
[----:B------:R-:W-:-:S07]  /*08d0*/  FFMA R16, R14, R9, R17 ;  /* 0x000000090e107223 */ /* 0x000fce0000000011 */
.L_x_5:
        /* <DEDUP_REMOVED lines=8> */
[----:B0-----:R-:W-:-:S04]  /*0960*/  IMAD.WIDE R6, R7, 0x4, R4 ;  /* 0x0000000407067825 */ /* 0x001fc800078e0204 */
[----:B-1----:R-:W-:-:S04]  /*0970*/  IMAD.WIDE.U32 R4, R2, 0x4, R8 ;  /* 0x0000000402047825 */ /* 0x002fc800078e0008 */
[C---:B------:R-:W-:Y:S01]  /*0980*/  IMAD.WIDE R8, R0.reuse, 0x4, R6 ;  /* 0x0000000400087825 */ /* 0x040fe200078e0206 */
[----:B------:R-:W2:Y:S04]  /*0990*/  LDG.E R14, desc[UR10][R4.64] ;  /* 0x0000000a040e7981 */ /* 0x000ea8000c1e1900 */
[----:B------:R-:W2:Y:S01]  /*09a0*/  LDG.E R7, desc[UR10][R6.64] ;  /* 0x0000000a06077981 */ /* 0x000ea2000c1e1900 */
[----:B------:R-:W-:-:S03]  /*09b0*/  IMAD.WIDE R10, R0, 0x4, R8 ;  /* 0x00000004000a7825 */ /* 0x000fc600078e0208 */
[----:B------:R-:W3:Y:S04]  /*09c0*/  LDG.E R9, desc[UR10][R8.64] ;  /* 0x0000000a08097981 */ /* 0x000ee8000c1e1900 */
[----:B------:R-:W3:Y:S01]  /*09d0*/  LDG.E R15, desc[UR10][R4.64+0x4] ;  /* 0x0000040a040f7981 */ /* 0x000ee2000c1e1900 */
[----:B------:R-:W-:-:S03]  /*09e0*/  IMAD.WIDE R12, R0, 0x4, R10 ;  /* 0x00000004000c7825 */ /* 0x000fc600078e020a */
[----:B------:R-:W4:Y:S04]  /*09f0*/  LDG.E R11, desc[UR10][R10.64] ;  /* 0x0000000a0a0b7981 */ /* 0x000f28000c1e1900 */
[----:B------:R-:W4:Y:S04]  /*0a00*/  LDG.E R17, desc[UR10][R4.64+0x8] ;  /* 0x0000080a04117981 */ /* 0x000f28000c1e1900 */
[----:B------:R-:W5:Y:S04]  /*0a10*/  LDG.E R13, desc[UR10][R12.64] ;  /* 0x0000000a0c0d7981 */ /* 0x000f68000c1e1900 */
[----:B------:R-:W5:Y:S01]  /*0a20*/  LDG.E R18, desc[UR10][R4.64+0xc] ;  /* 0x00000c0a04127981 */ /* 0x000f62000c1e1900 */
[----:B------:R-:W-:Y:S01]  /*0a30*/  IADD3 R2, PT, PT, R2, 0x4, RZ ;  /* 0x0000000402027810 */ /* 0x000fe20007ffe0ff */
[----:B--2---:R-:W-:-:S04]  /*0a40*/  FFMA R14, R7, R14, R16 ;  /* 0x0000000e070e7223 */ /* 0x004fc80000000010 */
[----:B---3--:R-:W-:-:S04]  /*0a50*/  FFMA R14, R9, R15, R14 ;  /* 0x0000000f090e7223 */ /* 0x008fc8000000000e */
[----:B----4-:R-:W-:-:S04]  /*0a60*/  FFMA R14, R11, R17, R14 ;  /* 0x000000110b0e7223 */ /* 0x010fc8000000000e */
[----:B-----5:R-:W-:-:S07]  /*0a70*/  FFMA R16, R13, R18, R14 ;  /* 0x000000120d107223 */ /* 0x020fce000000000e */
.L_x_6:
[----:B------:R-:W-:Y:S05]  /*0a80*/  BRA.U !UP1, `(.L_x_2) ;  /* 0x0000000109447547 */ /* 0x000fea000b800000 */
[----:B------:R-:W0:Y:S01]  /*0a90*/  LDC.64 R4, c[0x0][0x388] ;  /* 0x0000e200ff047b82 */ /* 0x000e220000000a00 */
[----:B------:R-:W-:Y:S01]  /*0aa0*/  IMAD R11, R2, R0, R3 ;  /* 0x00000000020b7224 */ /* 0x000fe200078e0203 */
[----:B------:R-:W-:-:S06]  /*0ab0*/  UIADD3 UR4, UPT, UPT, -UR4, URZ, URZ ;  /* 0x000000ff04047290 */ /* 0x000fcc000fffe1ff */
[----:B------:R-:W1:Y:S01]  /*0ac0*/  LDC.64 R8, c[0x0][0x380] ;  /* 0x0000e000ff087b82 */ /* 0x000e620000000a00 */
[----:B0-----:R-:W-:-:S03]  /*0ad0*/  IMAD.WIDE.U32 R4, R2, 0x4, R4 ;  /* 0x0000000402047825 */ /* 0x001fc600078e0004 */
[----:B------:R-:W-:Y:S02]  /*0ae0*/  MOV R6, R4 ;  /* 0x0000000400067202 */ /* 0x000fe40000000f00 */
[----:B------:R-:W-:-:S07]  /*0af0*/  MOV R7, R5 ;  /* 0x0000000500077202 */ /* 0x000fce0000000f00 */
.L_x_7:
[----:B-1----:R-:W-:Y:S01]  /*0b00*/  IMAD.WIDE R4, R11, 0x4, R8 ;  /* 0x000000040b047825 */ /* 0x002fe200078e0208 */
[----:B------:R0:W2:Y:S05]  /*0b10*/  LDG.E R2, desc[UR10][R6.64] ;  /* 0x0000000a06027981 */ /* 0x0000aa000c1e1900 */
[----:B------:R-:W2:Y:S01]  /*0b20*/  LDG.E R5, desc[UR10][R4.64] ;  /* 0x0000000a04057981 */ /* 0x000ea2000c1e1900 */
[----:B------:R-:W-:-:S04]  /*0b30*/  UIADD3 UR4, UPT, UPT, UR4, 0x1, URZ ;  /* 0x0000000104047890 */ /* 0x000fc8000fffe0ff */
[----:B------:R-:W-:Y:S01]  /*0b40*/  UISETP.NE.AND UP0, UPT, UR4, URZ, UPT ;  /* 0x000000ff0400728c */ /* 0x000fe2000bf05270 */
[----:B0-----:R-:W-:Y:S02]  /*0b50*/  IADD3 R6, P0, PT, R6, 0x4, RZ ;  /* 0x0000000406067810 */ /* 0x001fe40007f1e0ff */
[----:B------:R-:W-:Y:S02]  /*0b60*/  IADD3 R11, PT, PT, R11, R0, RZ ;  /* 0x000000000b0b7210 */ /* 0x000fe40007ffe0ff */
[----:B------:R-:W-:Y:S01]  /*0b70*/  IADD3.X R7, PT, PT, RZ, R7, RZ, P0, !PT ;  /* 0x00000007ff077210 */ /* 0x000fe200007fe4ff */
[----:B--2---:R-:W-:-:S03]  /*0b80*/  FFMA R16, R5, R2, R16 ;  /* 0x0000000205107223 */ /* 0x004fc60000000010 */
[----:B------:R-:W-:Y:S05]  /*0b90*/  BRA.U UP0, `(.L_x_7) ;  /* 0xfffffffd00d87547 */ /* 0x000fea000b83ffff */
.L_x_2:
[----:B------:R-:W0:Y:S08]  /*0ba0*/  LDC.64 R4, c[0x0][0x390] ;  /* 0x0000e400ff047b82 */ /* 0x000e300000000a00 */
[----:B------:R-:W1:Y:S01]  /*0bb0*/  LDC.64 R6, c[0x0][0x398] ;  /* 0x0000e600ff067b82 */ /* 0x000e620000000a00 */
[----:B0-----:R-:W-:-:S06]  /*0bc0*/  IMAD.WIDE R4, R3, 0x4, R4 ;  /* 0x0000000403047825 */ /* 0x001fcc00078e0204 */
[----:B------:R-:W2:Y:S01]  /*0bd0*/  LDG.E R4, desc[UR10][R4.64] ;  /* 0x0000000a04047981 */ /* 0x000ea2000c1e1900 */
[----:B-1----:R-:W-:Y:S01]  /*0be0*/  IMAD.WIDE R2, R3, 0x4, R6 ;  /* 0x0000000403027825 */ /* 0x002fe200078e0206 */
[----:B--2---:R-:W-:-:S05]  /*0bf0*/  FSET.BF.GT.AND R9, R4, RZ, PT ;  /* 0x000000ff0409720a */ /* 0x004fca0003804000 */
[----:B------:R-:W-:-:S05]  /*0c00*/  FMUL R9, R9, R16 ;  /* 0x0000001009097220 */ /* 0x000fca0000400000 */
[----:B------:R-:W-:Y:S01]  /*0c10*/  STG.E desc[UR10][R2.64], R9 ;  /* 0x0000000902007986 */ /* 0x000fe2000c10190a */
[----:B------:R-:W-:Y:S05]  /*0c20*/  EXIT ;  /* 0x000000000000794d */ /* 0x000fea0003800000 */
.L_x_8:
        /* <DEDUP_REMOVED lines=13> */
.L_x_37:


//--------------------- .text._Z20outputGradientKernelPfS_S_i --------------------------
	.section	.text._Z20outputGradientKernelPfS_S_i,"ax",@progbits
	.align	128
        .global         _Z20outputGradientKernelPfS_S_i
        .type           _Z20outputGradientKernelPfS_S_i,@function
        .size           _Z20outputGradientKernelPfS_S_i,(.L_x_38 - _Z20outputGradientKernelPfS_S_i)
        .other          _Z20outputGradientKernelPfS_S_i,@"STO_CUDA_ENTRY STV_DEFAULT"
_Z20outputGradientKernelPfS_S_i:
.text._Z20outputGradientKernelPfS_S_i:
        /* <DEDUP_REMOVED lines=9> */
[----:B------:R-:W1:Y:S07]  /*0090*/  LDCU.64 UR4, c[0x0][0x358] ;  /* 0x00006b00ff0477ac */ /* 0x000e6e0008000a00 */
[----:B------:R-:W2:Y:S08]  /*00a0*/  LDC.64 R4, c[0x0][0x388] ;  /* 0x0000e200ff047b82 */ /* 0x000eb00000000a00 */
[----:B------:R-:W3:Y:S01]  /*00b0*/  LDC.64 R6, c[0x0][0x390] ;  /* 0x0000e400ff067b82 */ /* 0x000ee20000000a00 */
[----:B0-----:R-:W-:-:S06]  /*00c0*/  IMAD.WIDE R2, R9, 0x4, R2 ;  /* 0x0000000409027825 */ /* 0x001fcc00078e0202 */
[----:B-1----:R-:W4:Y:S01]  /*00d0*/  LDG.E R2, desc[UR4][R2.64] ;  /* 0x0000000402027981 */ /* 0x002f22000c1e1900 */
[----:B--2---:R-:W-:-:S06]  /*00e0*/  IMAD.WIDE R4, R9, 0x4, R4 ;  /* 0x0000000409047825 */ /* 0x004fcc00078e0204 */
[----:B------:R-:W4:Y:S01]  /*00f0*/  LDG.E R5, desc[UR4][R4.64] ;  /* 0x0000000404057981 */ /* 0x000f22000c1e1900 */
[----:B---3--:R-:W-:-:S04]  /*0100*/  IMAD.WIDE R6, R9, 0x4, R6 ;  /* 0x0000000409067825 */ /* 0x008fc800078e0206 */
[----:B----4-:R-:W-:-:S05]  /*0110*/  FADD R9, R2, -R5 ;  /* 0x8000000502097221 */ /* 0x010fca0000000000 */
[----:B------:R-:W-:Y:S01]  /*0120*/  STG.E desc[UR4][R6.64], R9 ;  /* 0x0000000906007986 */ /* 0x000fe2000c101904 */
[----:B------:R-:W-:Y:S05]  /*0130*/  EXIT ;  /* 0x000000000000794d */ /* 0x000fea0003800000 */
.L_x_9:
        /* <DEDUP_REMOVED lines=12> */
.L_x_38:


//--------------------- .text._Z13softmaxKernelPfi --------------------------
	.section	.text._Z13softmaxKernelPfi,"ax",@progbits
	.align	128
        .global         _Z13softmaxKernelPfi
        .type           _Z13softmaxKernelPfi,@function
        .size           _Z13softmaxKernelPfi,(.L_x_34 - _Z13softmaxKernelPfi)
        .other          _Z13softmaxKernelPfi,@"STO_CUDA_ENTRY STV_DEFAULT"
_Z13softmaxKernelPfi:
.text._Z13softmaxKernelPfi:
[----:B------:R-:W-:Y:S01]  /*0000*/  LDC R1, c[0x0][0x37c] ;  /* 0x0000df00ff017b82 */ /* 0x000fe20000000800 */
[----:B------:R-:W0:Y:S01]  /*0010*/  S2R R3, SR_CTAID.X ;  /* 0x0000000000037919 */ /* 0x000e220000002500 */
[----:B------:R-:W0:Y:S06]  /*0020*/  LDCU UR7, c[0x0][0x360] ;  /* 0x00006c00ff0777ac */ /* 0x000e2c0008000800 */
[----:B------:R-:W1:Y:S01]  /*0030*/  LDC.64 R4, c[0x0][0x380] ;  /* 0x0000e000ff047b82 */ /* 0x000e620000000a00 */
[----:B------:R-:W-:Y:S01]  /*0040*/  IMAD.MOV.U32 R6, RZ, RZ, -0x800000 ;  /* 0xff800000ff067424 */ /* 0x000fe200078e00ff */
[----:B------:R-:W0:Y:S01]  /*0050*/  S2R R0, SR_TID.X ;  /* 0x0000000000007919 */ /* 0x000e220000002100 */
[----:B------:R-:W2:Y:S01]  /*0060*/  LDCU UR6, c[0x0][0x388] ;  /* 0x00007100ff0677ac */ /* 0x000ea20008000800 */
[----:B------:R-:W3:Y:S01]  /*0070*/  LDCU.64 UR8, c[0x0][0x358] ;  /* 0x00006b00ff0877ac */ /* 0x000ee20008000a00 */
[----:B0-----:R-:W-:-:S04]  /*0080*/  IMAD R2, R3, UR7, R0 ;  /* 0x0000000703027c24 */ /* 0x001fc8000f8e0200 */
[C---:B-1----:R-:W-:Y:S01]  /*0090*/  IMAD.WIDE R4, R2.reuse, 0x4, R4 ;  /* 0x0000000402047825 */ /* 0x042fe200078e0204 */
[----:B--2---:R-:W-:-:S13]  /*00a0*/  ISETP.GE.AND P0, PT, R2, UR6, PT ;  /* 0x0000000602007c0c */ /* 0x004fda000bf06270 */
[----:B---3--:R-:W2:Y:S01]  /*00b0*/  @!P0 LDG.E R6, desc[UR8][R4.64] ;  /* 0x0000000804068981 */ /* 0x008ea2000c1e1900 */
[----:B------:R-:W0:Y:S01]  /*00c0*/  S2UR UR5, SR_CgaCtaId ;  /* 0x00000000000579c3 */ /* 0x000e220000008800 */
[----:B------:R-:W-:Y:S01]  /*00d0*/  UMOV UR4, 0x400 ;  /* 0x0000040000047882 */ /* 0x000fe20000000000 */
[----:B------:R-:W-:-:S05]  /*00e0*/  IMAD.U32 R3, RZ, RZ, UR7 ;  /* 0x00000007ff037e24 */ /* 0x000fca000f8e00ff */
[----:B------:R-:W-:Y:S01]  /*00f0*/  ISETP.GE.U32.AND P0, PT, R3, 0x2, PT ;  /* 0x000000020300780c */ /* 0x000fe20003f06070 */
[----:B0-----:R-:W-:-:S06]  /*0100*/  ULEA UR4, UR5, UR4, 0x18 ;  /* 0x0000000405047291 */ /* 0x001fcc000f8ec0ff */
[----:B------:R-:W-:-:S04]  /*0110*/  IMAD.U32 R7, RZ, RZ, UR4 ;  /* 0x00000004ff077e24 */ /* 0x000fc8000f8e00ff */
[----:B------:R-:W-:-:S05]  /*0120*/  IMAD R9, R0, 0x4, R7 ;  /* 0x0000000400097824 */ /* 0x000fca00078e0207 */
[----:B--2---:R0:W-:Y:S01]  /*0130*/  STS [R9], R6 ;  /* 0x0000000609007388 */ /* 0x0041e20000000800 */
[----:B------:R-:W-:Y:S06]  /*0140*/  BAR.SYNC.DEFER_BLOCKING 0x0 ;  /* 0x0000000000007b1d */ /* 0x000fec0000010000 */
[----:B------:R-:W-:Y:S05]  /*0150*/  @!P0 BRA `(.L_x_10) ;  /* 0x00000000003c8947 */ /* 0x000fea0003800000 */
[----:B0-----:R-:W-:Y:S01]  /*0160*/  IMAD.MOV.U32 R6, RZ, RZ, R3 ;  /* 0x000000ffff067224 */ /* 0x001fe200078e0003 */
[----:B------:R-:W0:Y:S01]  /*0170*/  LDCU UR6, c[0x0][0x388] ;  /* 0x00007100ff0677ac */ /* 0x000e220008000800 */
[----:B------:R-:W-:-:S05]  /*0180*/  NOP ;  /* 0x0000000000007918 */ /* 0x000fca0000000000 */
.L_x_11:
[----:B------:R-:W-:-:S04]  /*0190*/  SHF.R.U32.HI R12, RZ, 0x1, R6 ;  /* 0x00000001ff0c7819 */ /* 0x000fc80000011606 */
[----:B------:R-:W-:-:S04]  /*01a0*/  ISETP.GE.U32.AND P0, PT, R0, R12, PT ;  /* 0x0000000c0000720c */ /* 0x000fc80003f06070 */
[----:B0-----:R-:W-:-:S13]  /*01b0*/  ISETP.GE.OR P0, PT, R2, UR6, P0 ;  /* 0x0000000602007c0c */ /* 0x001fda0008706670 */
[----:B------:R-:W-:Y:S01]  /*01c0*/  @!P0 IMAD R10, R12, 0x4, R9 ;  /* 0x000000040c0a8824 */ /* 0x000fe200078e0209 */
[----:B------:R-:W-:Y:S04]  /*01d0*/  @!P0 LDS R8, [R9] ;  /* 0x0000000009088984 */ /* 0x000fe80000000800 */
[----:B------:R-:W0:Y:S02]  /*01e0*/  @!P0 LDS R11, [R10] ;  /* 0x000000000a0b8984 */ /* 0x000e240000000800 */
[----:B0-----:R-:W-:-:S05]  /*01f0*/  @!P0 FMNMX R8, R8, R11, !PT ;  /* 0x0000000b08088209 */ /* 0x001fca0007800000 */
[----:B------:R1:W-:Y:S01]  /*0200*/  @!P0 STS [R9], R8 ;  /* 0x0000000809008388 */ /* 0x0003e20000000800 */
[----:B------:R-:W-:Y:S01]  /*0210*/  BAR.SYNC.DEFER_BLOCKING 0x0 ;  /* 0x0000000000007b1d */ /* 0x000fe20000010000 */
[----:B------:R-:W-:Y:S01]  /*0220*/  ISETP.GT.U32.AND P0, PT, R6, 0x3, PT ;  /* 0x000000030600780c */ /* 0x000fe20003f04070 */
[----:B------:R-:W-:-:S12]  /*0230*/  IMAD.MOV.U32 R6, RZ, RZ, R12 ;  /* 0x000000ffff067224 */ /* 0x000fd800078e000c */
[----:B-1----:R-:W-:Y:S05]  /*0240*/  @P0 BRA `(.L_x_11) ;  /* 0xfffffffc00d00947 */ /* 0x002fea000383ffff */
.L_x_10:
[----:B------:R-:W-:-:S13]  /*0250*/  ISETP.GE.AND P0, PT, R2, UR6, PT ;  /* 0x0000000602007c0c */ /* 0x000fda000bf06270 */
[----:B0-----:R-:W2:Y:S01]  /*0260*/  @!P0 LDG.E R9, desc[UR8][R4.64] ;  /* 0x0000000804098981 */ /* 0x001ea2000c1e1900 */
[----:B------:R-:W-:Y:S02]  /*0270*/  @!P0 MOV R6, 0x400 ;  /* 0x0000040000068802 */ /* 0x000fe40000000f00 */
[----:B------:R-:W-:Y:S01]  /*0280*/  ISETP.GE.U32.AND P1, PT, R3, 0x2, PT ;  /* 0x000000020300780c */ /* 0x000fe20003f26070 */
[----:B------:R-:W0:Y:S02]  /*0290*/  @!P0 S2R R11, SR_CgaCtaId ;  /* 0x00000000000b8919 */ /* 0x000e240000008800 */
[----:B0-----:R-:W-:Y:S01]  /*02a0*/  @!P0 LEA R7, R11, R6, 0x18 ;  /* 0x000000060b078211 */ /* 0x001fe200078ec0ff */
[----:B------:R-:W-:-:S04]  /*02b0*/  @!P0 IMAD.MOV.U32 R11, RZ, RZ, 0x3bbb989d ;  /* 0x3bbb989dff0b8424 */ /* 0x000fc800078e00ff */
[----:B------:R-:W2:Y:S01]  /*02c0*/  @!P0 LDS R6, [R7] ;  /* 0x0000000007068984 */ /* 0x000ea20000000800 */
[----:B------:R-:W-:Y:S02]  /*02d0*/  IMAD R13, R3, 0x4, R7 ;  /* 0x00000004030d7824 */ /* 0x000fe400078e0207 */
[----:B--2---:R-:W-:Y:S01]  /*02e0*/  @!P0 FADD R6, -R6, R9 ;  /* 0x0000000906068221 */ /* 0x004fe20000000100 */
[----:B------:R-:W-:-:S03]  /*02f0*/  @!P0 IMAD.MOV.U32 R9, RZ, RZ, 0x437c0000 ;  /* 0x437c0000ff098424 */ /* 0x000fc600078e00ff */
[----:B------:R-:W-:-:S04]  /*0300*/  @!P0 FFMA.SAT R8, R6, R11, 0.5 ;  /* 0x3f00000006088423 */ /* 0x000fc8000000200b */
[----:B------:R-:W-:-:S04]  /*0310*/  @!P0 FFMA.RM R8, R8, R9, 12582913 ;  /* 0x4b40000108088423 */ /* 0x000fc80000004009 */
[C---:B------:R-:W-:Y:S01]  /*0320*/  @!P0 FADD R9, R8.reuse, -12583039 ;  /* 0xcb40007f08098421 */ /* 0x040fe20000000000 */
[----:B------:R-:W-:-:S03]  /*0330*/  @!P0 IMAD.SHL.U32 R8, R8, 0x800000, RZ ;  /* 0x0080000008088824 */ /* 0x000fc600078e00ff */
[----:B------:R-:W-:-:S04]  /*0340*/  @!P0 FFMA R9, R6, 1.4426950216293334961, -R9 ;  /* 0x3fb8aa3b06098823 */ /* 0x000fc80000000809 */
[----:B------:R-:W-:Y:S01]  /*0350*/  @!P0 FFMA R6, R6, 1.925963033500011079e-08, R9 ;  /* 0x32a5706006068823 */ /* 0x000fe20000000009 */
[----:B------:R-:W-:-:S03]  /*0360*/  IMAD.MOV.U32 R9, RZ, RZ, RZ ;  /* 0x000000ffff097224 */ /* 0x000fc600078e00ff */
[----:B------:R-:W0:Y:S02]  /*0370*/  @!P0 MUFU.EX2 R11, R6 ;  /* 0x00000006000b8308 */ /* 0x000e240000000800 */
[----:B0-----:R-:W-:Y:S01]  /*0380*/  @!P0 FMUL R9, R8, R11 ;  /* 0x0000000b08098220 */ /* 0x001fe20000400000 */
[----:B------:R-:W-:-:S04]  /*0390*/  IMAD R8, R0, 0x4, R13 ;  /* 0x0000000400087824 */ /* 0x000fc800078e020d */
[----:B------:R0:W-:Y:S04]  /*03a0*/  @!P0 STG.E desc[UR8][R4.64], R9 ;  /* 0x0000000904008986 */ /* 0x0001e8000c101908 */
[----:B------:R0:W-:Y:S01]  /*03b0*/  STS [R8], R9 ;  /* 0x0000000908007388 */ /* 0x0001e20000000800 */
[----:B------:R-:W-:Y:S06]  /*03c0*/  BAR.SYNC.DEFER_BLOCKING 0x0 ;  /* 0x0000000000007b1d */ /* 0x000fec0000010000 */
[----:B------:R-:W-:Y:S05]  /*03d0*/  @!P1 BRA `(.L_x_12) ;  /* 0x0000000000389947 */ /* 0x000fea0003800000 */
[----:B------:R-:W1:Y:S01]  /*03e0*/  LDCU UR6, c[0x0][0x388] ;  /* 0x00007100ff0677ac */ /* 0x000e620008000800 */
[----:B------:R-:W-:Y:S01]  /*03f0*/  NOP ;  /* 0x0000000000007918 */ /* 0x000fe20000000000 */
.L_x_13:
[----:B0-----:R-:W-:-:S04]  /*0400*/  SHF.R.U32.HI R9, RZ, 0x1, R3 ;  /* 0x00000001ff097819 */ /* 0x001fc80000011603 */
[----:B------:R-:W-:-:S04]  /*0410*/  ISETP.GE.U32.AND P0, PT, R0, R9, PT ;  /* 0x000000090000720c */ /* 0x000fc80003f06070 */
[----:B-1----:R-:W-:-:S13]  /*0420*/  ISETP.GE.OR P0, PT, R2, UR6, P0 ;  /* 0x0000000602007c0c */ /* 0x002fda0008706670 */
[----:B------:R-:W-:Y:S01]  /*0430*/  @!P0 IMAD R6, R9, 0x4, R8 ;  /* 0x0000000409068824 */ /* 0x000fe200078e0208 */
[----:B------:R-:W-:Y:S05]  /*0440*/  @!P0 LDS R7, [R8] ;  /* 0x0000000008078984 */ /* 0x000fea0000000800 */
[----:B------:R-:W0:Y:S02]  /*0450*/  @!P0 LDS R6, [R6] ;  /* 0x0000000006068984 */ /* 0x000e240000000800 */
[----:B0-----:R-:W-:-:S05]  /*0460*/  @!P0 FADD R7, R6, R7 ;  /* 0x0000000706078221 */ /* 0x001fca0000000000 */
[----:B------:R2:W-:Y:S01]  /*0470*/  @!P0 STS [R8], R7 ;  /* 0x0000000708008388 */ /* 0x0005e20000000800 */
[----:B------:R-:W-:Y:S01]  /*0480*/  BAR.SYNC.DEFER_BLOCKING 0x0 ;  /* 0x0000000000007b1d */ /* 0x000fe20000010000 */
[----:B------:R-:W-:Y:S01]  /*0490*/  ISETP.GT.U32.AND P0, PT, R3, 0x3, PT ;  /* 0x000000030300780c */ /* 0x000fe20003f04070 */
[----:B------:R-:W-:-:S12]  /*04a0*/  IMAD.MOV.U32 R3, RZ, RZ, R9 ;  /* 0x000000ffff037224 */ /* 0x000fd800078e0009 */
[----:B--2---:R-:W-:Y:S05]  /*04b0*/  @P0 BRA `(.L_x_13) ;  /* 0xfffffffc00d00947 */ /* 0x004fea000383ffff */
.L_x_12:
[----:B------:R-:W-:-:S13]  /*04c0*/  ISETP.GE.AND P0, PT, R2, UR6, PT ;  /* 0x0000000602007c0c */ /* 0x000fda000bf06270 */
[----:B------:R-:W-:Y:S05]  /*04d0*/  @P0 EXIT ;  /* 0x000000000000094d */ /* 0x000fea0003800000 */
[----:B------:R-:W2:Y:S01]  /*04e0*/  LDG.E R0, desc[UR8][R4.64] ;  /* 0x0000000804007981 */ /* 0x000ea2000c1e1900 */
[----:B------:R-:W-:Y:S03]  /*04f0*/  BSSY.RECONVERGENT B0, `(.L_x_14) ;  /* 0x000000d000007945 */ /* 0x000fe60003800200 */
[----:B------:R-:W1:Y:S02]  /*0500*/  LDS R13, [R13] ;  /* 0x000000000d0d7984 */ /* 0x000e640000000800 */
[----:B-1----:R-:W1:Y:S02]  /*0510*/  MUFU.RCP R2, R13 ;  /* 0x0000000d00027308 */ /* 0x002e640000001000 */
[----:B-1----:R-:W-:-:S04]  /*0520*/  FFMA R3, -R13, R2, 1 ;  /* 0x3f8000000d037423 */ /* 0x002fc80000000102 */
[----:B------:R-:W-:Y:S02]  /*0530*/  FFMA R3, R2, R3, R2 ;  /* 0x0000000302037223 */ /* 0x000fe40000000002 */
[----:B--2---:R-:W1:Y:S02]  /*0540*/  FCHK P0, R0, R13 ;  /* 0x0000000d00007302 */ /* 0x004e640000000000 */
[----:B------:R-:W-:-:S04]  /*0550*/  FFMA R2, R0, R3, RZ ;  /* 0x0000000300027223 */ /* 0x000fc800000000ff */
[----:B------:R-:W-:-:S04]  /*0560*/  FFMA R6, -R13, R2, R0 ;  /* 0x000000020d067223 */ /* 0x000fc80000000100 */
[----:B------:R-:W-:Y:S01]  /*0570*/  FFMA R3, R3, R6, R2 ;  /* 0x0000000603037223 */ /* 0x000fe20000000002 */
[----:B-1----:R-:W-:Y:S06]  /*0580*/  @!P0 BRA `(.L_x_15) ;  /* 0x00000000000c8947 */ /* 0x002fec0003800000 */
[----:B------:R-:W-:-:S07]  /*0590*/  MOV R2, 0x5b0 ;  /* 0x000005b000027802 */ /* 0x000fce0000000f00 */
[----:B0-----:R-:W-:Y:S05]  /*05a0*/  CALL.REL.NOINC `($__internal_0_$__cuda_sm3x_div_rn_noftz_f32_slowpath) ;  /* 0x0000000000107944 */ /* 0x001fea0003c00000 */
[----:B------:R-:W-:-:S07]  /*05b0*/  IMAD.MOV.U32 R3, RZ, RZ, R0 ;  /* 0x000000ffff037224 */ /* 0x000fce00078e0000 */
.L_x_15:
[----:B------:R-:W-:Y:S05]  /*05c0*/  BSYNC.RECONVERGENT B0 ;  /* 0x0000000000007941 */ /* 0x000fea0003800200 */
.L_x_14:
[----:B------:R-:W-:Y:S01]  /*05d0*/  STG.E desc[UR8][R4.64], R3 ;  /* 0x0000000304007986 */ /* 0x000fe2000c101908 */
[----:B------:R-:W-:Y:S05]  /*05e0*/  EXIT ;  /* 0x000000000000794d */ /* 0x000fea0003800000 */
        .weak           $__internal_0_$__cuda_sm3x_div_rn_noftz_f32_slowpath
        .type           $__internal_0_$__cuda_sm3x_div_rn_noftz_f32_slowpath,@function
        .size           $__internal_0_$__cuda_sm3x_div_rn_noftz_f32_slowpath,(.L_x_34 - $__internal_0_$__cuda_sm3x_div_rn_noftz_f32_slowpath)
$__internal_0_$__cuda_sm3x_div_rn_noftz_f32_slowpath:
[--C-:B------:R-:W-:Y:S01]  /*05f0*/  SHF.R.U32.HI R6, RZ, 0x17, R13.reuse ;  /* 0x00000017ff067819 */ /* 0x100fe2000001160d */
[----:B------:R-:W-:Y:S01]  /*0600*/  BSSY.RECONVERGENT B1, `(.L_x_16) ;  /* 0x0000065000017945 */ /* 0x000fe20003800200 */
[--C-:B------:R-:W-:Y:S01]  /*0610*/  SHF.R.U32.HI R3, RZ, 0x17, R0.reuse ;  /* 0x00000017ff037819 */ /* 0x100fe20000011600 */
[----:B------:R-:W-:Y:S01]  /*0620*/  IMAD.MOV.U32 R7, RZ, RZ, R0 ;  /* 0x000000ffff077224 */ /* 0x000fe200078e0000 */
[----:B------:R-:W-:Y:S01]  /*0630*/  LOP3.LUT R15, R6, 0xff, RZ, 0xc0, !PT ;  /* 0x000000ff060f7812 */ /* 0x000fe200078ec0ff */
[----:B------:R-:W-:Y:S01]  /*0640*/  IMAD.MOV.U32 R8, RZ, RZ, R13 ;  /* 0x000000ffff087224 */ /* 0x000fe200078e000d */
[----:B------:R-:W-:-:S03]  /*0650*/  LOP3.LUT R6, R3, 0xff, RZ, 0xc0, !PT ;  /* 0x000000ff03067812 */ /* 0x000fc600078ec0ff */
[----:B------:R-:W-:Y:S02]  /*0660*/  VIADD R11, R15, 0xffffffff ;  /* 0xffffffff0f0b7836 */ /* 0x000fe40000000000 */
[----:B------:R-:W-:-:S03]  /*0670*/  VIADD R10, R6, 0xffffffff ;  /* 0xffffffff060a7836 */ /* 0x000fc60000000000 */
[----:B------:R-:W-:-:S04]  /*0680*/  ISETP.GT.U32.AND P0, PT, R11, 0xfd, PT ;  /* 0x000000fd0b00780c */ /* 0x000fc80003f04070 */
[----:B------:R-:W-:-:S13]  /*0690*/  ISETP.GT.U32.OR P0, PT, R10, 0xfd, P0 ;  /* 0x000000fd0a00780c */ /* 0x000fda0000704470 */
[----:B------:R-:W-:Y:S01]  /*06a0*/  @!P0 IMAD.MOV.U32 R9, RZ, RZ, RZ ;  /* 0x000000ffff098224 */ /* 0x000fe200078e00ff */
[----:B------:R-:W-:Y:S06]  /*06b0*/  @!P0 BRA `(.L_x_17) ;  /* 0x0000000000608947 */ /* 0x000fec0003800000 */
[----:B------:R-:W-:Y:S01]  /*06c0*/  FSETP.GTU.FTZ.AND P0, PT, |R0|, +INF , PT ;  /* 0x7f8000000000780b */ /* 0x000fe20003f1c200 */
[----:B------:R-:W-:Y:S01]  /*06d0*/  IMAD.MOV.U32 R3, RZ, RZ, R13 ;  /* 0x000000ffff037224 */ /* 0x000fe200078e000d */
[----:B------:R-:W-:-:S04]  /*06e0*/  FSETP.GTU.FTZ.AND P1, PT, |R13|, +INF , PT ;  /* 0x7f8000000d00780b */ /* 0x000fc80003f3c200 */
[----:B------:R-:W-:-:S13]  /*06f0*/  PLOP3.LUT P0, PT, P0, P1, PT, 0xf8, 0x8f ;  /* 0x00000000008f781c */ /* 0x000fda0000703f70 */
[----:B------:R-:W-:Y:S05]  /*0700*/  @P0 BRA `(.L_x_18) ;  /* 0x00000004004c0947 */ /* 0x000fea0003800000 */
[----:B------:R-:W-:-:S13]  /*0710*/  LOP3.LUT P0, RZ, R8, 0x7fffffff, R7, 0xc8, !PT ;  /* 0x7fffffff08ff7812 */ /* 0x000fda000780c807 */
[----:B------:R-:W-:Y:S05]  /*0720*/  @!P0 BRA `(.L_x_19) ;  /* 0x00000004003c8947 */ /* 0x000fea0003800000 */
[C---:B------:R-:W-:Y:S02]  /*0730*/  FSETP.NEU.FTZ.AND P2, PT, |R0|.reuse, +INF , PT ;  /* 0x7f8000000000780b */ /* 0x040fe40003f5d200 */
[----:B------:R-:W-:Y:S02]  /*0740*/  FSETP.NEU.FTZ.AND P1, PT, |R3|, +INF , PT ;  /* 0x7f8000000300780b */ /* 0x000fe40003f3d200 */
[----:B------:R-:W-:-:S11]  /*0750*/  FSETP.NEU.FTZ.AND P0, PT, |R0|, +INF , PT ;  /* 0x7f8000000000780b */ /* 0x000fd60003f1d200 */
[----:B------:R-:W-:Y:S05]  /*0760*/  @!P1 BRA !P2, `(.L_x_19) ;  /* 0x00000004002c9947 */ /* 0x000fea0005000000 */
[----:B------:R-:W-:-:S04]  /*0770*/  LOP3.LUT P2, RZ, R7, 0x7fffffff, RZ, 0xc0, !PT ;  /* 0x7fffffff07ff7812 */ /* 0x000fc8000784c0ff */
[----:B------:R-:W-:-:S13]  /*0780*/  PLOP3.LUT P1, PT, P1, P2, PT, 0x2f, 0xf2 ;  /* 0x0000000000f2781c */ /* 0x000fda0000f24577 */
[----:B------:R-:W-:Y:S05]  /*0790*/  @P1 BRA `(.L_x_20) ;  /* 0x0000000400181947 */ /* 0x000fea0003800000 */
[----:B------:R-:W-:-:S04]  /*07a0*/  LOP3.LUT P1, RZ, R8, 0x7fffffff, RZ, 0xc0, !PT ;  /* 0x7fffffff08ff7812 */ /* 0x000fc8000782c0ff */
[----:B------:R-:W-:-:S13]  /*07b0*/  PLOP3.LUT P0, PT, P0, P1, PT, 0x2f, 0xf2 ;  /* 0x0000000000f2781c */ /* 0x000fda0000702577 */
[----:B------:R-:W-:Y:S05]  /*07c0*/  @P0 BRA `(.L_x_21) ;  /* 0x0000000400000947 */ /* 0x000fea0003800000 */
[----:B------:R-:W-:Y:S02]  /*07d0*/  ISETP.GE.AND P0, PT, R10, RZ, PT ;  /* 0x000000ff0a00720c */ /* 0x000fe40003f06270 */
[----:B------:R-:W-:-:S11]  /*07e0*/  ISETP.GE.AND P1, PT, R11, RZ, PT ;  /* 0x000000ff0b00720c */ /* 0x000fd60003f26270 */
[----:B------:R-:W-:Y:S02]  /*07f0*/  @P0 IMAD.MOV.U32 R9, RZ, RZ, RZ ;  /* 0x000000ffff090224 */ /* 0x000fe400078e00ff */
[----:B------:R-:W-:Y:S01]  /*0800*/  @!P0 FFMA R7, R0, 1.84467440737095516160e+19, RZ ;  /* 0x5f80000000078823 */ /* 0x000fe200000000ff */
[----:B------:R-:W-:Y:S02]  /*0810*/  @!P0 IMAD.MOV.U32 R9, RZ, RZ, -0x40 ;  /* 0xffffffc0ff098424 */ /* 0x000fe400078e00ff */
[----:B------:R-:W-:Y:S02]  /*0820*/  @!P1 FFMA R8, R3, 1.84467440737095516160e+19, RZ ;  /* 0x5f80000003089823 */ /* 0x000fe400000000ff */
[----:B------:R-:W-:-:S07]  /*0830*/  @!P1 VIADD R9, R9, 0x40 ;  /* 0x0000004009099836 */ /* 0x000fce0000000000 */
.L_x_17:
[----:B------:R-:W-:Y:S01]  /*0840*/  LEA R3, R15, 0xc0800000, 0x17 ;  /* 0xc08000000f037811 */ /* 0x000fe200078eb8ff */
[----:B------:R-:W-:Y:S01]  /*0850*/  VIADD R6, R6, 0xffffff81 ;  /* 0xffffff8106067836 */ /* 0x000fe20000000000 */
[----:B------:R-:W-:Y:S03]  /*0860*/  BSSY.RECONVERGENT B2, `(.L_x_22) ;  /* 0x0000035000027945 */ /* 0x000fe60003800200 */
[----:B------:R-:W-:Y:S02]  /*0870*/  IMAD.IADD R3, R8, 0x1, -R3 ;  /* 0x0000000108037824 */ /* 0x000fe400078e0a03 */
[C---:B------:R-:W-:Y:S01]  /*0880*/  IMAD R0, R6.reuse, -0x800000, R7 ;  /* 0xff80000006007824 */ /* 0x040fe200078e0207 */
[----:B------:R-:W-:Y:S01]  /*0890*/  IADD3 R6, PT, PT, R6, 0x7f, -R15 ;  /* 0x0000007f06067810 */ /* 0x000fe20007ffe80f */
[----:B------:R-:W0:Y:S01]  /*08a0*/  MUFU.RCP R8, R3 ;  /* 0x0000000300087308 */ /* 0x000e220000001000 */
[----:B------:R-:W-:-:S03]  /*08b0*/  FADD.FTZ R11, -R3, -RZ ;  /* 0x800000ff030b7221 */ /* 0x000fc60000010100 */
[----:B------:R-:W-:Y:S02]  /*08c0*/  IMAD.IADD R6, R6, 0x1, R9 ;  /* 0x0000000106067824 */ /* 0x000fe400078e0209 */
[----:B0-----:R-:W-:-:S04]  /*08d0*/  FFMA R13, R8, R11, 1 ;  /* 0x3f800000080d7423 */ /* 0x001fc8000000000b */
[----:B------:R-:W-:-:S04]  /*08e0*/  FFMA R10, R8, R13, R8 ;  /* 0x0000000d080a7223 */ /* 0x000fc80000000008 */
[----:B------:R-:W-:-:S04]  /*08f0*/  FFMA R7, R0, R10, RZ ;  /* 0x0000000a00077223 */ /* 0x000fc800000000ff */
[----:B------:R-:W-:-:S04]  /*0900*/  FFMA R8, R11, R7, R0 ;  /* 0x000000070b087223 */ /* 0x000fc80000000000 */
[----:B------:R-:W-:-:S04]  /*0910*/  FFMA R13, R10, R8, R7 ;  /* 0x000000080a0d7223 */ /* 0x000fc80000000007 */
[----:B------:R-:W-:-:S04]  /*0920*/  FFMA R8, R11, R13, R0 ;  /* 0x0000000d0b087223 */ /* 0x000fc80000000000 */
[----:B------:R-:W-:-:S05]  /*0930*/  FFMA R0, R10, R8, R13 ;  /* 0x000000080a007223 */ /* 0x000fca000000000d */
[----:B------:R-:W-:-:S04]  /*0940*/  SHF.R.U32.HI R3, RZ, 0x17, R0 ;  /* 0x00000017ff037819 */ /* 0x000fc80000011600 */
[----:B------:R-:W-:-:S05]  /*0950*/  LOP3.LUT R3, R3, 0xff, RZ, 0xc0, !PT ;  /* 0x000000ff03037812 */ /* 0x000fca00078ec0ff */
[----:B------:R-:W-:-:S04]  /*0960*/  IMAD.IADD R9, R3, 0x1, R6 ;  /* 0x0000000103097824 */ /* 0x000fc800078e0206 */
[----:B------:R-:W-:-:S05]  /*0970*/  VIADD R3, R9, 0xffffffff ;  /* 0xffffffff09037836 */ /* 0x000fca0000000000 */
[----:B------:R-:W-:-:S13]  /*0980*/  ISETP.GE.U32.AND P0, PT, R3, 0xfe, PT ;  /* 0x000000fe0300780c */ /* 0x000fda0003f06070 */
[----:B------:R-:W-:Y:S05]  /*0990*/  @!P0 BRA `(.L_x_23) ;  /* 0x0000000000808947 */ /* 0x000fea0003800000 */
[----:B------:R-:W-:-:S13]  /*09a0*/  ISETP.GT.AND P0, PT, R9, 0xfe, PT ;  /* 0x000000fe0900780c */ /* 0x000fda0003f04270 */
[----:B------:R-:W-:Y:S05]  /*09b0*/  @P0 BRA `(.L_x_24) ;  /* 0x00000000006c0947 */ /* 0x000fea0003800000 */
[----:B------:R-:W-:-:S13]  /*09c0*/  ISETP.GE.AND P0, PT, R9, 0x1, PT ;  /* 0x000000010900780c */ /* 0x000fda0003f06270 */
[----:B------:R-:W-:Y:S05]  /*09d0*/  @P0 BRA `(.L_x_25) ;  /* 0x0000000000740947 */ /* 0x000fea0003800000 */
[----:B------:R-:W-:Y:S02]  /*09e0*/  ISETP.GE.AND P0, PT, R9, -0x18, PT ;  /* 0xffffffe80900780c */ /* 0x000fe40003f06270 */
[----:B------:R-:W-:-:S11]  /*09f0*/  LOP3.LUT R0, R0, 0x80000000, RZ, 0xc0, !PT ;  /* 0x8000000000007812 */ /* 0x000fd600078ec0ff */
[----:B------:R-:W-:Y:S05]  /*0a00*/  @!P0 BRA `(.L_x_25) ;  /* 0x0000000000688947 */ /* 0x000fea0003800000 */
[CCC-:B------:R-:W-:Y:S01]  /*0a10*/  FFMA.RZ R3, R10.reuse, R8.reuse, R13.reuse ;  /* 0x000000080a037223 */ /* 0x1c0fe2000000c00d */
[CCC-:B------:R-:W-:Y:S01]  /*0a20*/  FFMA.RM R6, R10.reuse, R8.reuse, R13.reuse ;  /* 0x000000080a067223 */ /* 0x1c0fe2000000400d */
[C---:B------:R-:W-:Y:S02]  /*0a30*/  ISETP.NE.AND P2, PT, R9.reuse, RZ, PT ;  /* 0x000000ff0900720c */ /* 0x040fe40003f45270 */
[----:B------:R-:W-:Y:S02]  /*0a40*/  ISETP.NE.AND P1, PT, R9, RZ, PT ;  /* 0x000000ff0900720c */ /* 0x000fe40003f25270 */
[----:B------:R-:W-:Y:S01]  /*0a50*/  LOP3.LUT R7, R3, 0x7fffff, RZ, 0xc0, !PT ;  /* 0x007fffff03077812 */ /* 0x000fe200078ec0ff */
[----:B------:R-:W-:Y:S01]  /*0a60*/  FFMA.RP R3, R10, R8, R13 ;  /* 0x000000080a037223 */ /* 0x000fe2000000800d */
[----:B------:R-:W-:Y:S02]  /*0a70*/  VIADD R8, R9, 0x20 ;  /* 0x0000002009087836 */ /* 0x000fe40000000000 */
[----:B------:R-:W-:Y:S01]  /*0a80*/  LOP3.LUT R7, R7, 0x800000, RZ, 0xfc, !PT ;  /* 0x0080000007077812 */ /* 0x000fe200078efcff */
[----:B------:R-:W-:Y:S01]  /*0a90*/  IMAD.MOV R9, RZ, RZ, -R9 ;  /* 0x000000ffff097224 */ /* 0x000fe200078e0a09 */
[----:B------:R-:W-:-:S02]  /*0aa0*/  FSETP.NEU.FTZ.AND P0, PT, R3, R6, PT ;  /* 0x000000060300720b */ /* 0x000fc40003f1d000 */
[----:B------:R-:W-:Y:S02]  /*0ab0*/  SHF.L.U32 R8, R7, R8, RZ ;  /* 0x0000000807087219 */ /* 0x000fe400000006ff */
[----:B------:R-:W-:Y:S02]  /*0ac0*/  SEL R6, R9, RZ, P2 ;  /* 0x000000ff09067207 */ /* 0x000fe40001000000 */
[----:B------:R-:W-:Y:S02]  /*0ad0*/  ISETP.NE.AND P1, PT, R8, RZ, P1 ;  /* 0x000000ff0800720c */ /* 0x000fe40000f25270 */
[----:B------:R-:W-:Y:S02]  /*0ae0*/  SHF.R.U32.HI R6, RZ, R6, R7 ;  /* 0x00000006ff067219 */ /* 0x000fe40000011607 */
[----:B------:R-:W-:Y:S02]  /*0af0*/  PLOP3.LUT P0, PT, P0, P1, PT, 0xf8, 0x8f ;  /* 0x00000000008f781c */ /* 0x000fe40000703f70 */
[----:B------:R-:W-:-:S02]  /*0b00*/  SHF.R.U32.HI R8, RZ, 0x1, R6 ;  /* 0x00000001ff087819 */ /* 0x000fc40000011606 */
[----:B------:R-:W-:-:S04]  /*0b10*/  SEL R3, RZ, 0x1, !P0 ;  /* 0x00000001ff037807 */ /* 0x000fc80004000000 */
[----:B------:R-:W-:-:S04]  /*0b20*/  LOP3.LUT R3, R3, 0x1, R8, 0xf8, !PT ;  /* 0x0000000103037812 */ /* 0x000fc800078ef808 */
[----:B------:R-:W-:-:S05]  /*0b30*/  LOP3.LUT R3, R3, R6, RZ, 0xc0, !PT ;  /* 0x0000000603037212 */ /* 0x000fca00078ec0ff */
[----:B------:R-:W-:-:S05]  /*0b40*/  IMAD.IADD R3, R8, 0x1, R3 ;  /* 0x0000000108037824 */ /* 0x000fca00078e0203 */
[----:B------:R-:W-:Y:S01]  /*0b50*/  LOP3.LUT R0, R3, R0, RZ, 0xfc, !PT ;  /* 0x0000000003007212 */ /* 0x000fe200078efcff */
[----:B------:R-:W-:Y:S06]  /*0b60*/  BRA `(.L_x_25) ;  /* 0x0000000000107947 */ /* 0x000fec0003800000 */
.L_x_24:
[----:B------:R-:W-:-:S04]  /*0b70*/  LOP3.LUT R0, R0, 0x80000000, RZ, 0xc0, !PT ;  /* 0x8000000000007812 */ /* 0x000fc800078ec0ff */
[----:B------:R-:W-:Y:S01]  /*0b80*/  LOP3.LUT R0, R0, 0x7f800000, RZ, 0xfc, !PT ;  /* 0x7f80000000007812 */ /* 0x000fe200078efcff */
[----:B------:R-:W-:Y:S06]  /*0b90*/  BRA `(.L_x_25) ;  /* 0x0000000000047947 */ /* 0x000fec0003800000 */
.L_x_23:
[----:B------:R-:W-:-:S07]  /*0ba0*/  IMAD R0, R6, 0x800000, R0 ;  /* 0x0080000006007824 */ /* 0x000fce00078e0200 */
.L_x_25:
[----:B------:R-:W-:Y:S05]  /*0bb0*/  BSYNC.RECONVERGENT B2 ;  /* 0x0000000000027941 */ /* 0x000fea0003800200 */
.L_x_22:
[----:B------:R-:W-:Y:S05]  /*0bc0*/  BRA `(.L_x_26) ;  /* 0x0000000000207947 */ /* 0x000fea0003800000 */
.L_x_21:
[----:B------:R-:W-:-:S04]  /*0bd0*/  LOP3.LUT R0, R8, 0x80000000, R7, 0x48, !PT ;  /* 0x8000000008007812 */ /* 0x000fc800078e4807 */
[----:B------:R-:W-:Y:S01]  /*0be0*/  LOP3.LUT R0, R0, 0x7f800000, RZ, 0xfc, !PT ;  /* 0x7f80000000007812 */ /* 0x000fe200078efcff */
[----:B------:R-:W-:Y:S06]  /*0bf0*/  BRA `(.L_x_26) ;  /* 0x0000000000147947 */ /* 0x000fec0003800000 */
.L_x_20:
[----:B------:R-:W-:Y:S01]  /*0c00*/  LOP3.LUT R0, R8, 0x80000000, R7, 0x48, !PT ;  /* 0x8000000008007812 */ /* 0x000fe200078e4807 */
[----:B------:R-:W-:Y:S06]  /*0c10*/  BRA `(.L_x_26) ;  /* 0x00000000000c7947 */ /* 0x000fec0003800000 */
.L_x_19:
[----:B------:R-:W0:Y:S01]  /*0c20*/  MUFU.RSQ R0, -QNAN ;  /* 0xffc0000000007908 */ /* 0x000e220000001400 */
[----:B------:R-:W-:Y:S05]  /*0c30*/  BRA `(.L_x_26) ;  /* 0x0000000000047947 */ /* 0x000fea0003800000 */
.L_x_18:
[----:B------:R-:W-:-:S07]  /*0c40*/  FADD.FTZ R0, R0, R3 ;  /* 0x0000000300007221 */ /* 0x000fce0000010000 */
.L_x_26:
[----:B------:R-:W-:Y:S05]  /*0c50*/  BSYNC.RECONVERGENT B1 ;  /* 0x0000000000017941 */ /* 0x000fea0003800200 */
.L_x_16:
[----:B------:R-:W-:-:S04]  /*0c60*/  IMAD.MOV.U32 R3, RZ, RZ, 0x0 ;  /* 0x00000000ff037424 */ /* 0x000fc800078e00ff */
[----:B0-----:R-:W-:Y:S05]  /*0c70*/  RET.REL.NODEC R2 `(_Z13softmaxKernelPfi) ;  /* 0xfffffff002e07950 */ /* 0x001fea0003c3ffff */
.L_x_27:
        /* <DEDUP_REMOVED lines=16> */
.L_x_34:


//--------------------- .text._Z10reluKernelPfi   --------------------------
	.section	.text._Z10reluKernelPfi,"ax",@progbits
	.align	128
        .global         _Z10reluKernelPfi
        .type           _Z10reluKernelPfi,@function
        .size           _Z10reluKernelPfi,(.L_x_40 - _Z10reluKernelPfi)
        .other          _Z10reluKernelPfi,@"STO_CUDA_ENTRY STV_DEFAULT"
_Z10reluKernelPfi:
.text._Z10reluKernelPfi:
        /* <DEDUP_REMOVED lines=10> */
[----:B0-----:R-:W-:-:S05]  /*00a0*/  IMAD.WIDE R2, R5, 0x4, R2 ;  /* 0x0000000405027825 */ /* 0x001fca00078e0202 */
[----:B-1----:R-:W2:Y:S02]  /*00b0*/  LDG.E R0, desc[UR4][R2.64] ;  /* 0x0000000402007981 */ /* 0x002ea4000c1e1900 */
[----:B--2---:R-:W-:-:S05]  /*00c0*/  FMNMX R5, RZ, R0, !PT ;  /* 0x00000000ff057209 */ /* 0x004fca0007800000 */
[----:B------:R-:W-:Y:S01]  /*00d0*/  STG.E desc[UR4][R2.64], R5 ;  /* 0x0000000502007986 */ /* 0x000fe2000c101904 */
[----:B------:R-:W-:Y:S05]  /*00e0*/  EXIT ;  /* 0x000000000000794d */ /* 0x000fea0003800000 */
.L_x_28:
        /* <DEDUP_REMOVED lines=9> */
.L_x_40:


//--------------------- .text._Z15matrixMulKernelPfS_S_S_iii --------------------------
	.section	.text._Z15matrixMulKernelPfS_S_S_iii,"ax",@progbits
	.align	128
        .global         _Z15matrixMulKernelPfS_S_S_iii
        .type           _Z15matrixMulKernelPfS_S_S_iii,@function
        .size           _Z15matrixMulKernelPfS_S_S_iii,(.L_x_41 - _Z15matrixMulKernelPfS_S_S_iii)
        .other          _Z15matrixMulKernelPfS_S_S_iii,@"STO_CUDA_ENTRY STV_DEFAULT"
_Z15matrixMulKernelPfS_S_S_iii:
.text._Z15matrixMulKernelPfS_S_S_iii:
[----:B------:R-:W-:Y:S01]  /*0000*/  LDC R1, c[0x0][0x37c] ;  /* 0x0000df00ff017b82 */ /* 0x000fe20000000800 */
[----:B------:R-:W0:Y:S07]  /*0010*/  S2R R5, SR_TID.X ;  /* 0x0000000000057919 */ /* 0x000e2e0000002100 */
[----:B------:R-:W1:Y:S01]  /*0020*/  LDC R16, c[0x0][0x364] ;  /* 0x0000d900ff107b82 */ /* 0x000e620000000800 */
[----:B------:R-:W2:Y:S01]  /*0030*/  LDCU UR6, c[0x0][0x3a0] ;  /* 0x00007400ff0677ac */ /* 0x000ea20008000800 */
[----:B------:R-:W1:Y:S06]  /*0040*/  S2R R3, SR_TID.Y ;  /* 0x0000000000037919 */ /* 0x000e6c0000002200 */
[----:B------:R-:W0:Y:S08]  /*0050*/  S2UR UR5, SR_CTAID.X ;  /* 0x00000000000579c3 */ /* 0x000e300000002500 */
[----:B------:R-:W0:Y:S08]  /*0060*/  LDC R0, c[0x0][0x360] ;  /* 0x0000d800ff007b82 */ /* 0x000e300000000800 */
[----:B------:R-:W1:Y:S08]  /*0070*/  S2UR UR4, SR_CTAID.Y ;  /* 0x00000000000479c3 */ /* 0x000e700000002600 */
[----:B------:R-:W3:Y:S01]  /*0080*/  LDC R17, c[0x0][0x3a8] ;  /* 0x0000ea00ff117b82 */ /* 0x000ee20000000800 */
[----:B0-----:R-:W-:-:S02]  /*0090*/  IMAD R0, R0, UR5, R5 ;  /* 0x0000000500007c24 */ /* 0x001fc4000f8e0205 */
[----:B-1----:R-:W-:-:S03]  /*00a0*/  IMAD R16, R16, UR4, R3 ;  /* 0x0000000410107c24 */ /* 0x002fc6000f8e0203 */
[----:B---3--:R-:W-:-:S04]  /*00b0*/  ISETP.GE.AND P0, PT, R0, R17, PT ;  /* 0x000000110000720c */ /* 0x008fc80003f06270 */
[----:B--2---:R-:W-:-:S13]  /*00c0*/  ISETP.GE.OR P0, PT, R16, UR6, P0 ;  /* 0x0000000610007c0c */ /* 0x004fda0008706670 */
[----:B------:R-:W-:Y:S05]  /*00d0*/  @P0 EXIT ;  /* 0x000000000000094d */ /* 0x000fea0003800000 */
[----:B------:R-:W0:Y:S01]  /*00e0*/  LDC R19, c[0x0][0x3a4] ;  /* 0x0000e900ff137b82 */ /* 0x000e220000000800 */
[----:B------:R-:W1:Y:S07]  /*00f0*/  LDCU.64 UR4, c[0x0][0x358] ;  /* 0x00006b00ff0477ac */ /* 0x000e6e0008000a00 */
[----:B------:R-:W2:Y:S01]  /*0100*/  LDC.64 R24, c[0x0][0x398] ;  /* 0x0000e600ff187b82 */ /* 0x000ea20000000a00 */
[----:B0-----:R-:W-:Y:S01]  /*0110*/  ISETP.GE.AND P0, PT, R19, 0x1, PT ;  /* 0x000000011300780c */ /* 0x001fe20003f06270 */
[----:B--2---:R-:W-:-:S06]  /*0120*/  IMAD.WIDE.U32 R24, R16, 0x4, R24 ;  /* 0x0000000410187825 */ /* 0x004fcc00078e0018 */
[----:B-1----:R0:W5:Y:S06]  /*0130*/  LDG.E R24, desc[UR4][R24.64] ;  /* 0x0000000418187981 */ /* 0x00216c000c1e1900 */
[----:B------:R-:W-:Y:S05]  /*0140*/  @!P0 BRA `(.L_x_29) ;  /* 0x0000000400d88947 */ /* 0x000fea0003800000 */
[C---:B------:R-:W-:Y:S01]  /*0150*/  ISETP.GE.U32.AND P1, PT, R19.reuse, 0x8, PT ;  /* 0x000000081300780c */ /* 0x040fe20003f26070 */
[----:B------:R-:W-:Y:S01]  /*0160*/  HFMA2 R21, -RZ, RZ, 0, 0 ;  /* 0x00000000ff157431 */ /* 0x000fe200000001ff */
[----:B------:R-:W-:Y:S01]  /*0170*/  LOP3.LUT R27, R19, 0x7, RZ, 0xc0, !PT ;  /* 0x00000007131b7812 */ /* 0x000fe200078ec0ff */
[----:B------:R-:W-:-:S03]  /*0180*/  IMAD R20, R16, R19, RZ ;  /* 0x0000001310147224 */ /* 0x000fc600078e02ff */
[----:B------:R-:W-:-:S07]  /*0190*/  ISETP.NE.AND P0, PT, R27, RZ, PT ;  /* 0x000000ff1b00720c */ /* 0x000fce0003f05270 */
[----:B------:R-:W-:Y:S06]  /*01a0*/  @!P1 BRA `(.L_x_30) ;  /* 0x0000000000c09947 */ /* 0x000fec0003800000 */
[----:B------:R-:W1:Y:S01]  /*01b0*/  LDC.64 R2, c[0x0][0x380] ;  /* 0x0000e000ff027b82 */ /* 0x000e620000000a00 */
[----:B------:R-:W-:Y:S02]  /*01c0*/  LOP3.LUT R21, R19, 0x7ffffff8, RZ, 0xc0, !PT ;  /* 0x7ffffff813157812 */ /* 0x000fe400078ec0ff */
[----:B------:R-:W-:Y:S02]  /*01d0*/  MOV R18, R0 ;  /* 0x0000000000127202 */ /* 0x000fe40000000f00 */
[----:B------:R-:W-:Y:S01]  /*01e0*/  IADD3 R22, PT, PT, -R21, RZ, RZ ;  /* 0x000000ff15167210 */ /* 0x000fe20007ffe1ff */
[----:B-1----:R-:W-:-:S03]  /*01f0*/  IMAD.WIDE.U32 R2, R20, 0x4, R2 ;  /* 0x0000000414027825 */ /* 0x002fc600078e0002 */
[----:B------:R-:W-:-:S04]  /*0200*/  IADD3 R4, P1, PT, R2, 0x10, RZ ;  /* 0x0000001002047810 */ /* 0x000fc80007f3e0ff */
[----:B------:R-:W-:-:S09]  /*0210*/  IADD3.X R5, PT, PT, RZ, R3, RZ, P1, !PT ;  /* 0x00000003ff057210 */ /* 0x000fd20000ffe4ff */
.L_x_31:
[----:B------:R-:W1:Y:S01]  /*0220*/  LDC.64 R14, c[0x0][0x388] ;  /* 0x0000e200ff0e7b82 */ /* 0x000e620000000a00 */
[----:B------:R-:W-:Y:S02]  /*0230*/  MOV R2, R4 ;  /* 0x0000000400027202 */ /* 0x000fe40000000f00 */
[----:B------:R-:W-:-:S05]  /*0240*/  MOV R3, R5 ;  /* 0x0000000500037202 */ /* 0x000fca0000000f00 */
[----:B0-----:R-:W2:Y:S04]  /*0250*/  LDG.E R25, desc[UR4][R2.64+-0x10] ;  /* 0xfffff00402197981 */ /* 0x001ea8000c1e1900 */
[----:B------:R-:W3:Y:S04]  /*0260*/  LDG.E R23, desc[UR4][R2.64+-0xc] ;  /* 0xfffff40402177981 */ /* 0x000ee8000c1e1900 */
[----:B------:R-:W4:Y:S04]  /*0270*/  LDG.E R29, desc[UR4][R2.64+-0x8] ;  /* 0xfffff804021d7981 */ /* 0x000f28000c1e1900 */
[----:B------:R-:W4:Y:S01]  /*0280*/  LDG.E R28, desc[UR4][R2.64+-0x4] ;  /* 0xfffffc04021c7981 */ /* 0x000f22000c1e1900 */
[----:B-1----:R-:W-:-:S05]  /*0290*/  IMAD.WIDE R14, R18, 0x4, R14 ;  /* 0x00000004120e7825 */ /* 0x002fca00078e020e */
[----:B------:R0:W2:Y:S01]  /*02a0*/  LDG.E R26, desc[UR4][R14.64] ;  /* 0x000000040e1a7981 */ /* 0x0000a2000c1e1900 */
[----:B------:R-:W-:-:S04]  /*02b0*/  IMAD.WIDE R12, R17, 0x4, R14 ;  /* 0x00000004110c7825 */ /* 0x000fc800078e020e */
[C---:B------:R-:W-:Y:S02]  /*02c0*/  IMAD.WIDE R4, R17.reuse, 0x4, R12 ;  /* 0x0000000411047825 */ /* 0x040fe400078e020c */
[----:B------:R-:W3:Y:S02]  /*02d0*/  LDG.E R12, desc[UR4][R12.64] ;  /* 0x000000040c0c7981 */ /* 0x000ee4000c1e1900 */
[C---:B------:R-:W-:Y:S02]  /*02e0*/  IMAD.WIDE R8, R17.reuse, 0x4, R4 ;  /* 0x0000000411087825 */ /* 0x040fe400078e0204 */
[----:B------:R-:W4:Y:S02]  /*02f0*/  LDG.E R4, desc[UR4][R4.64] ;  /* 0x0000000404047981 */ /* 0x000f24000c1e1900 */
[C---:B------:R-:W-:Y:S02]  /*0300*/  IMAD.WIDE R6, R17.reuse, 0x4, R8 ;  /* 0x0000000411067825 */ /* 0x040fe400078e0208 */
[----:B------:R-:W4:Y:S02]  /*0310*/  LDG.E R8, desc[UR4][R8.64] ;  /* 0x0000000408087981 */ /* 0x000f24000c1e1900 */
[----:B------:R-:W-:-:S02]  /*0320*/  IMAD.WIDE R10, R17, 0x4, R6 ;  /* 0x00000004110a7825 */ /* 0x000fc400078e0206 */
[----:B------:R-:W4:Y:S04]  /*0330*/  LDG.E R5, desc[UR4][R2.64] ;  /* 0x0000000402057981 */ /* 0x000f28000c1e1900 */
[----:B------:R-:W4:Y:S01]  /*0340*/  LDG.E R6, desc[UR4][R6.64] ;  /* 0x0000000406067981 */ /* 0x000f22000c1e1900 */
[----:B0-----:R-:W-:-:S03]  /*0350*/  IMAD.WIDE R14, R17, 0x4, R10 ;  /* 0x00000004110e7825 */ /* 0x001fc600078e020a */
[----:B------:R-:W4:Y:S04]  /*0360*/  LDG.E R10, desc[UR4][R10.64] ;  /* 0x000000040a0a7981 */ /* 0x000f28000c1e1900 */
[----:B------:R-:W4:Y:S04]  /*0370*/  LDG.E R13, desc[UR4][R14.64] ;  /* 0x000000040e0d7981 */ /* 0x000f28000c1e1900 */
[----:B------:R-:W4:Y:S04]  /*0380*/  LDG.E R7, desc[UR4][R2.64+0x4] ;  /* 0x0000040402077981 */ /* 0x000f28000c1e1900 */
[----:B------:R-:W4:Y:S01]  /*0390*/  LDG.E R9, desc[UR4][R2.64+0xc] ;  /* 0x00000c0402097981 */ /* 0x000f22000c1e1900 */
[----:B--2--5:R-:W-:Y:S01]  /*03a0*/  FFMA R26, R25, R26, R24 ;  /* 0x0000001a191a7223 */ /* 0x024fe20000000018 */
[----:B------:R-:W-:-:S02]  /*03b0*/  IMAD.WIDE R24, R17, 0x4, R14 ;  /* 0x0000000411187825 */ /* 0x000fc400078e020e */
[----:B------:R-:W2:Y:S04]  /*03c0*/  LDG.E R14, desc[UR4][R2.64+0x8] ;  /* 0x00000804020e7981 */ /* 0x000ea8000c1e1900 */
[----:B------:R-:W2:Y:S01]  /*03d0*/  LDG.E R24, desc[UR4][R24.64] ;  /* 0x0000000418187981 */ /* 0x000ea2000c1e1900 */
[----:B---3--:R-:W-:Y:S01]  /*03e0*/  FFMA R12, R23, R12, R26 ;  /* 0x0000000c170c7223 */ /* 0x008fe2000000001a */
[----:B------:R-:W-:-:S03]  /*03f0*/  IADD3 R22, PT, PT, R22, 0x8, RZ ;  /* 0x0000000816167810 */ /* 0x000fc60007ffe0ff */
[----:B----4-:R-:W-:Y:S01]  /*0400*/  FFMA R29, R29, R4, R12 ;  /* 0x000000041d1d7223 */ /* 0x010fe2000000000c */
[----:B------:R-:W-:-:S03]  /*0410*/  ISETP.NE.AND P1, PT, R22, RZ, PT ;  /* 0x000000ff1600720c */ /* 0x000fc60003f25270 */
[----:B------:R-:W-:Y:S01]  /*0420*/  FFMA R8, R28, R8, R29 ;  /* 0x000000081c087223 */ /* 0x000fe2000000001d */
[----:B------:R-:W-:-:S03]  /*0430*/  IADD3 R4, P2, PT, R2, 0x20, RZ ;  /* 0x0000002002047810 */ /* 0x000fc60007f5e0ff */
[----:B------:R-:W-:Y:S01]  /*0440*/  FFMA R6, R5, R6, R8 ;  /* 0x0000000605067223 */ /* 0x000fe20000000008 */
[----:B------:R-:W-:Y:S02]  /*0450*/  IADD3.X R5, PT, PT, RZ, R3, RZ, P2, !PT ;  /* 0x00000003ff057210 */ /* 0x000fe400017fe4ff */
[----:B------:R-:W-:Y:S01]  /*0460*/  LEA R18, R17, R18, 0x3 ;  /* 0x0000001211127211 */ /* 0x000fe200078e18ff */
[----:B------:R-:W-:-:S04]  /*0470*/  FFMA R7, R7, R10, R6 ;  /* 0x0000000a07077223 */ /* 0x000fc80000000006 */
[----:B--2---:R-:W-:-:S04]  /*0480*/  FFMA R14, R14, R13, R7 ;  /* 0x0000000d0e0e7223 */ /* 0x004fc80000000007 */
[----:B------:R-:W-:Y:S01]  /*0490*/  FFMA R24, R9, R24, R14 ;  /* 0x0000001809187223 */ /* 0x000fe2000000000e */
[----:B------:R-:W-:Y:S06]  /*04a0*/  @P1 BRA `(.L_x_31) ;  /* 0xfffffffc005c1947 */ /* 0x000fec000383ffff */
.L_x_30:
[----:B------:R-:W-:Y:S05]  /*04b0*/  @!P0 BRA `(.L_x_29) ;  /* 0x0000000000fc8947 */ /* 0x000fea0003800000 */
[----:B------:R-:W-:Y:S02]  /*04c0*/  ISETP.GE.U32.AND P1, PT, R27, 0x4, PT ;  /* 0x000000041b00780c */ /* 0x000fe40003f26070 */
[----:B------:R-:W-:-:S04]  /*04d0*/  LOP3.LUT R14, R19, 0x3, RZ, 0xc0, !PT ;  /* 0x00000003130e7812 */ /* 0x000fc800078ec0ff */
[----:B------:R-:W-:-:S07]  /*04e0*/  ISETP.NE.AND P0, PT, R14, RZ, PT ;  /* 0x000000ff0e00720c */ /* 0x000fce0003f05270 */
[----:B------:R-:W-:Y:S06]  /*04f0*/  @!P1 BRA `(.L_x_32) ;  /* 0x00000000006c9947 */ /* 0x000fec0003800000 */
[----:B------:R-:W1:Y:S01]  /*0500*/  LDC.64 R4, c[0x0][0x388] ;  /* 0x0000e200ff047b82 */ /* 0x000e620000000a00 */
[----:B------:R-:W2:Y:S01]  /*0510*/  LDCU.64 UR6, c[0x0][0x380] ;  /* 0x00007000ff0677ac */ /* 0x000ea20008000a00 */
[----:B------:R-:W-:Y:S01]  /*0520*/  IMAD R7, R21, R17, R0 ;  /* 0x0000001115077224 */ /* 0x000fe200078e0200 */
[CC--:B------:R-:W-:Y:S02]  /*0530*/  IADD3 R3, PT, PT, R20.reuse, R21.reuse, RZ ;  /* 0x0000001514037210 */ /* 0x0c0fe40007ffe0ff */
[----:B------:R-:W-:-:S03]  /*0540*/  IADD3 R8, P1, PT, R20, R21, RZ ;  /* 0x0000001514087210 */ /* 0x000fc60007f3e0ff */
[----:B------:R-:W3:Y:S01]  /*0550*/  LDC.64 R12, c[0x0][0x380] ;  /* 0x0000e000ff0c7b82 */ /* 0x000ee20000000a00 */
[----:B-1----:R-:W-:-:S04]  /*0560*/  IMAD.WIDE R4, R7, 0x4, R4 ;  /* 0x0000000407047825 */ /* 0x002fc800078e0204 */
[----:B------:R-:W-:Y:S02]  /*0570*/  IMAD.WIDE R6, R17, 0x4, R4 ;  /* 0x0000000411067825 */ /* 0x000fe400078e0204 */
[----:B------:R-:W4:Y:S02]  /*0580*/  LDG.E R4, desc[UR4][R4.64] ;  /* 0x0000000404047981 */ /* 0x000f24000c1e1900 */
[----:B---3--:R-:W-:Y:S01]  /*0590*/  IMAD.WIDE.U32 R12, R3, 0x4, R12 ;  /* 0x00000004030c7825 */ /* 0x008fe200078e000c */
[----:B------:R-:W-:Y:S02]  /*05a0*/  IADD3.X R3, PT, PT, RZ, RZ, RZ, P1, !PT ;  /* 0x000000ffff037210 */ /* 0x000fe40000ffe4ff */
[----:B--2---:R-:W-:-:S03]  /*05b0*/  LEA R2, P1, R8, UR6, 0x2 ;  /* 0x0000000608027c11 */ /* 0x004fc6000f8210ff */
[----:B------:R-:W4:Y:S01]  /*05c0*/  LDG.E R13, desc[UR4][R12.64] ;  /* 0x000000040c0d7981 */ /* 0x000f22000c1e1900 */
[----:B------:R-:W-:Y:S01]  /*05d0*/  LEA.HI.X R3, R8, UR7, R3, 0x2, P1 ;  /* 0x0000000708037c11 */ /* 0x000fe200088f1403 */
[C---:B------:R-:W-:Y:S02]  /*05e0*/  IMAD.WIDE R8, R17.reuse, 0x4, R6 ;  /* 0x0000000411087825 */ /* 0x040fe400078e0206 */
[----:B------:R-:W2:Y:S04]  /*05f0*/  LDG.E R6, desc[UR4][R6.64] ;  /* 0x0000000406067981 */ /* 0x000ea8000c1e1900 */
[----:B------:R-:W2:Y:S01]  /*0600*/  LDG.E R15, desc[UR4][R2.64+0x4] ;  /* 0x00000404020f7981 */ /* 0x000ea2000c1e1900 */
[----:B------:R-:W-:-:S03]  /*0610*/  IMAD.WIDE R10, R17, 0x4, R8 ;  /* 0x00000004110a7825 */ /* 0x000fc600078e0208 */
[----:B------:R-:W3:Y:S04]  /*0620*/  LDG.E R22, desc[UR4][R8.64] ;  /* 0x0000000408167981 */ /* 0x000ee8000c1e1900 */
[----:B------:R-:W3:Y:S04]  /*0630*/  LDG.E R18, desc[UR4][R2.64+0x8] ;  /* 0x0000080402127981 */ /* 0x000ee8000c1e1900 */
[----:B------:R-:W3:Y:S04]  /*0640*/  LDG.E R26, desc[UR4][R2.64+0xc] ;  /* 0x00000c04021a7981 */ /* 0x000ee8000c1e1900 */
[----:B------:R-:W3:Y:S01]  /*0650*/  LDG.E R10, desc[UR4][R10.64] ;  /* 0x000000040a0a7981 */ /* 0x000ee2000c1e1900 */
[----:B------:R-:W-:Y:S01]  /*0660*/  IADD3 R21, PT, PT, R21, 0x4, RZ ;  /* 0x0000000415157810 */ /* 0x000fe20007ffe0ff */
[----:B----45:R-:W-:-:S04]  /*0670*/  FFMA R24, R13, R4, R24 ;  /* 0x000000040d187223 */ /* 0x030fc80000000018 */
[----:B--2---:R-:W-:-:S04]  /*0680*/  FFMA R15, R15, R6, R24 ;  /* 0x000000060f0f7223 */ /* 0x004fc80000000018 */
[----:B---3--:R-:W-:-:S04]  /*0690*/  FFMA R15, R18, R22, R15 ;  /* 0x00000016120f7223 */ /* 0x008fc8000000000f */
[----:B------:R-:W-:-:S07]  /*06a0*/  FFMA R24, R26, R10, R15 ;  /* 0x0000000a1a187223 */ /* 0x000fce000000000f */
.L_x_32:
[----:B------:R-:W-:Y:S05]  /*06b0*/  @!P0 BRA `(.L_x_29) ;  /* 0x00000000007c8947 */ /* 0x000fea0003800000 */
[----:B------:R-:W-:Y:S01]  /*06c0*/  ISETP.NE.AND P1, PT, R14, 0x1, PT ;  /* 0x000000010e00780c */ /* 0x000fe20003f25270 */
[----:B------:R-:W1:Y:S01]  /*06d0*/  LDC.64 R10, c[0x0][0x380] ;  /* 0x0000e000ff0a7b82 */ /* 0x000e620000000a00 */
[----:B------:R-:W-:-:S04]  /*06e0*/  LOP3.LUT R19, R19, 0x1, RZ, 0xc0, !PT ;  /* 0x0000000113137812 */ /* 0x000fc800078ec0ff */
[----:B------:R-:W-:-:S03]  /*06f0*/  ISETP.NE.U32.AND P0, PT, R19, 0x1, PT ;  /* 0x000000011300780c */ /* 0x000fc60003f05070 */
[----:B------:R-:W2:Y:S04]  /*0700*/  LDC.64 R8, c[0x0][0x388] ;  /* 0x0000e200ff087b82 */ /* 0x000ea80000000a00 */
[CC--:B------:R-:W-:Y:S02]  /*0710*/  @P1 IADD3 R13, PT, PT, R20.reuse, R21.reuse, RZ ;  /* 0x00000015140d1210 */ /* 0x0c0fe40007ffe0ff */
[----:B------:R-:W-:Y:S02]  /*0720*/  @P1 IADD3 R12, P2, PT, R20, R21, RZ ;  /* 0x00000015140c1210 */ /* 0x000fe40007f5e0ff */
[----:B------:R-:W3:Y:S02]  /*0730*/  @P1 LDC.64 R2, c[0x0][0x380] ;  /* 0x0000e000ff021b82 */ /* 0x000ee40000000a00 */
[----:B------:R-:W-:-:S06]  /*0740*/  @P1 IADD3.X R14, PT, PT, RZ, RZ, RZ, P2, !PT ;  /* 0x000000ffff0e1210 */ /* 0x000fcc00017fe4ff */
[----:B------:R-:W4:Y:S01]  /*0750*/  LDC.64 R4, c[0x0][0x380] ;  /* 0x0000e000ff047b82 */ /* 0x000f220000000a00 */
[----:B-1----:R-:W-:-:S04]  /*0760*/  @P1 IMAD.WIDE.U32 R10, R13, 0x4, R10 ;  /* 0x000000040d0a1825 */ /* 0x002fc800078e000a */
[C---:B------:R-:W-:Y:S01]  /*0770*/  @P1 IMAD R13, R21.reuse, R17, R0 ;  /* 0x00000011150d1224 */ /* 0x040fe200078e0200 */
[----:B------:R-:W-:Y:S01]  /*0780*/  @P1 IADD3 R21, PT, PT, R21, 0x2, RZ ;  /* 0x0000000215151810 */ /* 0x000fe20007ffe0ff */
[----:B------:R-:W4:Y:S01]  /*0790*/  @P1 LDG.E R11, desc[UR4][R10.64] ;  /* 0x000000040a0b1981 */ /* 0x000f22000c1e1900 */
[----:B------:R-:W1:Y:S01]  /*07a0*/  LDC.64 R6, c[0x0][0x388] ;  /* 0x0000e200ff067b82 */ /* 0x000e620000000a00 */
[----:B--2---:R-:W-:Y:S01]  /*07b0*/  @P1 IMAD.WIDE R8, R13, 0x4, R8 ;  /* 0x000000040d081825 */ /* 0x004fe200078e0208 */
[----:B------:R-:W-:Y:S02]  /*07c0*/  @!P0 IADD3 R15, PT, PT, R20, R21, RZ ;  /* 0x00000015140f8210 */ /* 0x000fe40007ffe0ff */
[----:B---3--:R-:W-:Y:S01]  /*07d0*/  @P1 LEA R2, P2, R12, R2, 0x2 ;  /* 0x000000020c021211 */ /* 0x008fe200078410ff */
[----:B------:R-:W-:-:S03]  /*07e0*/  @!P0 IMAD R21, R21, R17, R0 ;  /* 0x0000001115158224 */ /* 0x000fc600078e0200 */
[----:B------:R-:W-:Y:S01]  /*07f0*/  @P1 LEA.HI.X R3, R12, R3, R14, 0x2, P2 ;  /* 0x000000030c031211 */ /* 0x000fe200010f140e */
[----:B------:R-:W-:Y:S01]  /*0800*/  @P1 IMAD.WIDE R12, R17, 0x4, R8 ;  /* 0x00000004110c1825 */ /* 0x000fe200078e0208 */
[----:B------:R-:W2:Y:S03]  /*0810*/  @P1 LDG.E R14, desc[UR4][R8.64] ;  /* 0x00000004080e1981 */ /* 0x000ea6000c1e1900 */
[----:B----4-:R-:W-:Y:S01]  /*0820*/  @!P0 IMAD.WIDE.U32 R4, R15, 0x4, R4 ;  /* 0x000000040f048825 */ /* 0x010fe200078e0004 */
[----:B------:R-:W3:Y:S04]  /*0830*/  @P1 LDG.E R2, desc[UR4][R2.64+0x4] ;  /* 0x0000040402021981 */ /* 0x000ee8000c1e1900 */
[----:B------:R-:W3:Y:S01]  /*0840*/  @P1 LDG.E R12, desc[UR4][R12.64] ;  /* 0x000000040c0c1981 */ /* 0x000ee2000c1e1900 */
[----:B-1----:R-:W-:-:S03]  /*0850*/  @!P0 IMAD.WIDE R6, R21, 0x4, R6 ;  /* 0x0000000415068825 */ /* 0x002fc600078e0206 */
[----:B------:R-:W4:Y:S04]  /*0860*/  @!P0 LDG.E R5, desc[UR4][R4.64] ;  /* 0x0000000404058981 */ /* 0x000f28000c1e1900 */
[----:B------:R-:W4:Y:S01]  /*0870*/  @!P0 LDG.E R6, desc[UR4][R6.64] ;  /* 0x0000000406068981 */ /* 0x000f22000c1e1900 */
[----:B--2--5:R-:W-:-:S04]  /*0880*/  @P1 FFMA R11, R11, R14, R24 ;  /* 0x0000000e0b0b1223 */ /* 0x024fc80000000018 */
[----:B---3--:R-:W-:-:S04]  /*0890*/  @P1 FFMA R24, R2, R12, R11 ;  /* 0x0000000c02181223 */ /* 0x008fc8000000000b */
[----:B----4-:R-:W-:-:S07]  /*08a0*/  @!P0 FFMA R24, R5, R6, R24 ;  /* 0x0000000605188223 */ /* 0x010fce0000000018 */
.L_x_29:
[----:B------:R-:W1:Y:S01]  /*08b0*/  LDC.64 R2, c[0x0][0x390] ;  /* 0x0000e400ff027b82 */ /* 0x000e620000000a00 */
[----:B------:R-:W-:-:S04]  /*08c0*/  IMAD R17, R16, R17, R0 ;  /* 0x0000001110117224 */ /* 0x000fc800078e0200 */
[----:B-1----:R-:W-:-:S05]  /*08d0*/  IMAD.WIDE R2, R17, 0x4, R2 ;  /* 0x0000000411027825 */ /* 0x002fca00078e0202 */
[----:B-----5:R-:W-:Y:S01]  /*08e0*/  STG.E desc[UR4][R2.64], R24 ;  /* 0x0000001802007986 */ /* 0x020fe2000c101904 */
[----:B------:R-:W-:Y:S05]  /*08f0*/  EXIT ;  /* 0x000000000000794d */ /* 0x000fea0003800000 */
.L_x_33:
        /* <DEDUP_REMOVED lines=16> */
.L_x_41:


//--------------------- .nv.shared._Z16updateBiasKernelPfS_if --------------------------
	.section	.nv.shared._Z16updateBiasKernelPfS_if,"aw",@nobits
	.sectionflags	@""
	.align	16
	.zero		1024


//--------------------- .nv.shared.reserved.0     --------------------------
	.section	.nv.shared.reserved.0,"aw",@nobits
	.weak		__nv_reservedSMEM_offset_0_alias
	.size		__nv_reservedSMEM_offset_0_alias, 0, 64
	.other		__nv_reservedSMEM_offset_0_alias,@"STO_CUDA_RESERVED_SHARED STV_DEFAULT"
__nv_reservedSMEM_offset_0_alias:
	.zero		0
	.zero		64


//--------------------- .nv.shared._Z19updateWeightsKernelPfS_S_iif --------------------------
	.section	.nv.shared._Z19updateWeightsKernelPfS_S_iif,"aw",@nobits
	.sectionflags	@""
	.align	16
	.zero		1024


//--------------------- .nv.shared._Z20hiddenGradientKernelPfS_S_S_ii --------------------------
	.section	.nv.shared._Z20hiddenGradientKernelPfS_S_S_ii,"aw",@nobits
	.sectionflags	@""
	.align	16
	.zero		1024


//--------------------- .nv.shared._Z20outputGradientKernelPfS_S_i --------------------------
	.section	.nv.shared._Z20outputGradientKernelPfS_S_i,"aw",@nobits
	.sectionflags	@""
	.align	16
	.zero		1024


//--------------------- .nv.shared._Z13softmaxKernelPfi --------------------------
	.section	.nv.shared._Z13softmaxKernelPfi,"aw",@nobits
	.sectionflags	@""
	.align	16
	.zero		1024


//--------------------- .nv.shared._Z10reluKernelPfi --------------------------
	.section	.nv.shared._Z10reluKernelPfi,"aw",@nobits
	.sectionflags	@""
	.align	16
	.zero		1024


//--------------------- .nv.shared._Z15matrixMulKernelPfS_S_S_iii --------------------------
	.section	.nv.shared._Z15matrixMulKernelPfS_S_S_iii,"aw",@nobits
	.sectionflags	@""
	.align	16
	.zero		1024


//--------------------- .nv.constant0._Z16updateBiasKernelPfS_if --------------------------
	.section	.nv.constant0._Z16updateBiasKernelPfS_if,"a",@progbits
	.sectionflags	@""
	.align	4
.nv.constant0._Z16updateBiasKernelPfS_if:
	.zero		920


//--------------------- .nv.constant0._Z19updateWeightsKernelPfS_S_iif --------------------------
	.section	.nv.constant0._Z19updateWeightsKernelPfS_S_iif,"a",@progbits
	.sectionflags	@""
	.align	4
.nv.constant0._Z19updateWeightsKernelPfS_S_iif:
	.zero		932


//--------------------- .nv.constant0._Z20hiddenGradientKernelPfS_S_S_ii --------------------------
	.section	.nv.constant0._Z20hiddenGradientKernelPfS_S_S_ii,"a",@progbits
	.sectionflags	@""
	.align	4
.nv.constant0._Z20hiddenGradientKernelPfS_S_S_ii:
	.zero		936


//--------------------- .nv.constant0._Z20outputGradientKernelPfS_S_i --------------------------
	.section	.nv.constant0._Z20outputGradientKernelPfS_S_i,"a",@progbits
	.sectionflags	@""
	.align	4
.nv.constant0._Z20outputGradientKernelPfS_S_i:
	.zero		924


//--------------------- .nv.constant0._Z13softmaxKernelPfi --------------------------
	.section	.nv.constant0._Z13softmaxKernelPfi,"a",@progbits
	.sectionflags	@""
	.align	4
.nv.constant0._Z13softmaxKernelPfi:
	.zero		908


//--------------------- .nv.constant0._Z10reluKernelPfi --------------------------
	.section	.nv.constant0._Z10reluKernelPfi,"a",@progbits
	.sectionflags	@""
	.align	4
.nv.constant0._Z10reluKernelPfi:
	.zero		908


//--------------------- .nv.constant0._Z15matrixMulKernelPfS_S_S_iii --------------------------
	.section	.nv.constant0._Z15matrixMulKernelPfS_S_S_iii,"a",@progbits
	.sectionflags	@""
	.align	4
.nv.constant0._Z15matrixMulKernelPfS_S_S_iii:
	.zero		940


//--------------------- SYMBOLS --------------------------

	.type		.nv.reservedSmem.offset0,@object
	.size		.nv.reservedSmem.offset0,0x4
	.type		.nv.reservedSmem.cap,@object
	.size		.nv.reservedSmem.cap,0x4
